	.target	sm_90a

	.elftype	@"ET_EXEC"


//--------------------- .note.nv.tkinfo           --------------------------
	.section	.note.nv.tkinfo,"",@"SHT_NOTE"
	.sectionflags	@"SHF_NOTE_NV_TKINFO"
	.tkinfo
        /*0018*/ 	.word	0x00000002
        /*0030*/ 	.string	""
        /*0030*/ 	.string	"ptxas"
        /*0030*/ 	.string	"Cuda compilation tools, release 13.0, V13.0.88"
        /*0030*/ 	.string	"Build cuda_13.0.r13.0/compiler.36424714_0"
        /*0030*/ 	.string	"-v  -suppress-debug-info  -lineinfo  -arch sm_90a "



//--------------------- .note.nv.cuinfo           --------------------------
	.section	.note.nv.cuinfo,"",@"SHT_NOTE"
	.sectionflags	@"SHF_NOTE_NV_CUINFO"
        /*0018*/ 	.short	0x0002
        /*001a*/ 	.short	0x005a
        /*001c*/ 	.short	0x0082
	.zero		2


//--------------------- .nv.info                  --------------------------
	.section	.nv.info,"",@"SHT_CUDA_INFO"
	.align	4


	//----- nvinfo : EIATTR_REGCOUNT
	.align		4
        /*0000*/ 	.byte	0x04, 0x2f
        /*0002*/ 	.short	(.L_1 - .L_0)
	.align		4
.L_0:
        /*0004*/ 	.word	index@(gluon_wgmma)
        /*0008*/ 	.word	0x000000ff


	//----- nvinfo : EIATTR_FRAME_SIZE
	.align		4
.L_1:
        /*000c*/ 	.byte	0x04, 0x11
        /*000e*/ 	.short	(.L_3 - .L_2)
	.align		4
.L_2:
        /*0010*/ 	.word	index@(gluon_wgmma)
        /*0014*/ 	.word	0x00000270


	//----- nvinfo : EIATTR_MIN_STACK_SIZE
	.align		4
.L_3:
        /*0018*/ 	.byte	0x04, 0x12
        /*001a*/ 	.short	(.L_5 - .L_4)
	.align		4
.L_4:
        /*001c*/ 	.word	index@(gluon_wgmma)
        /*0020*/ 	.word	0x00000270
.L_5:


//--------------------- .nv.compat                --------------------------
	.section	.nv.compat,"",@"SHT_CUDA_COMPAT_INFO"
	.align	4
        /*0000*/ 	.byte	0x02, 0x09, 0x01, 0x00, 0x02, 0x02, 0x04, 0x00, 0x02, 0x05, 0x05, 0x00, 0x03, 0x07, 0x01, 0x01
        /*0010*/ 	.byte	0x02, 0x03, 0x03, 0x00, 0x02, 0x06, 0x01, 0x00, 0x04, 0x0b, 0x08, 0x00, 0x00, 0x00, 0x00, 0x00
        /*0020*/ 	.byte	0x00, 0x00, 0x00, 0x00


//--------------------- .nv.info.gluon_wgmma      --------------------------
	.section	.nv.info.gluon_wgmma,"",@"SHT_CUDA_INFO"
	.sectionflags	@""
	.align	4


	//----- nvinfo : EIATTR_CUDA_API_VERSION
	.align		4
        /*0000*/ 	.byte	0x04, 0x37
        /*0002*/ 	.short	(.L_7 - .L_6)
.L_6:
        /*0004*/ 	.word	0x00000082


	//----- nvinfo : EIATTR_KPARAM_INFO
	.align		4
.L_7:
        /*0008*/ 	.byte	0x04, 0x17
        /*000a*/ 	.short	(.L_9 - .L_8)
.L_8:
        /*000c*/ 	.word	0x00000000
        /*0010*/ 	.short	0x000a
        /*0012*/ 	.short	0x0048
        /*0014*/ 	.byte	0x00, 0xf4, 0x21, 0x00


	//----- nvinfo : EIATTR_KPARAM_INFO
	.align		4
.L_9:
        /*0018*/ 	.byte	0x04, 0x17
        /*001a*/ 	.short	(.L_11 - .L_10)
.L_10:
        /*001c*/ 	.word	0x00000000
        /*0020*/ 	.short	0x0009
        /*0022*/ 	.short	0x0040
        /*0024*/ 	.byte	0x00, 0xf4, 0x21, 0x00


	//----- nvinfo : EIATTR_KPARAM_INFO
	.align		4
.L_11:
        /*0028*/ 	.byte	0x04, 0x17
        /*002a*/ 	.short	(.L_13 - .L_12)
.L_12:
        /*002c*/ 	.word	0x00000000
        /*0030*/ 	.short	0x0008
        /*0032*/ 	.short	0x0038
        /*0034*/ 	.byte	0x00, 0xf0, 0x21, 0x00


	//----- nvinfo : EIATTR_KPARAM_INFO
	.align		4
.L_13:
        /*0038*/ 	.byte	0x04, 0x17
        /*003a*/ 	.short	(.L_15 - .L_14)
.L_14:
        /*003c*/ 	.word	0x00000000
        /*0040*/ 	.short	0x0007
        /*0042*/ 	.short	0x0030
        /*0044*/ 	.byte	0x00, 0xf0, 0x21, 0x00


	//----- nvinfo : EIATTR_KPARAM_INFO
	.align		4
.L_15:
        /*0048*/ 	.byte	0x04, 0x17
        /*004a*/ 	.short	(.L_17 - .L_16)
.L_16:
        /*004c*/ 	.word	0x00000000
        /*0050*/ 	.short	0x0006
        /*0052*/ 	.short	0x0028
        /*0054*/ 	.byte	0x00, 0xf0, 0x21, 0x00


	//----- nvinfo : EIATTR_KPARAM_INFO
	.align		4
.L_17:
        /*0058*/ 	.byte	0x04, 0x17
        /*005a*/ 	.short	(.L_19 - .L_18)
.L_18:
        /*005c*/ 	.word	0x00000000
        /*0060*/ 	.short	0x0005
        /*0062*/ 	.short	0x0020
        /*0064*/ 	.byte	0x00, 0xf0, 0x11, 0x00


	//----- nvinfo : EIATTR_KPARAM_INFO
	.align		4
.L_19:
        /*0068*/ 	.byte	0x04, 0x17
        /*006a*/ 	.short	(.L_21 - .L_20)
.L_20:
        /*006c*/ 	.word	0x00000000
        /*0070*/ 	.short	0x0004
        /*0072*/ 	.short	0x001c
        /*0074*/ 	.byte	0x00, 0xf0, 0x11, 0x00


	//----- nvinfo : EIATTR_KPARAM_INFO
	.align		4
.L_21:
        /*0078*/ 	.byte	0x04, 0x17
        /*007a*/ 	.short	(.L_23 - .L_22)
.L_22:
        /*007c*/ 	.word	0x00000000
        /*0080*/ 	.short	0x0003
        /*0082*/ 	.short	0x0018
        /*0084*/ 	.byte	0x00, 0xf0, 0x11, 0x00


	//----- nvinfo : EIATTR_KPARAM_INFO
	.align		4
.L_23:
        /*0088*/ 	.byte	0x04, 0x17
        /*008a*/ 	.short	(.L_25 - .L_24)
.L_24:
        /*008c*/ 	.word	0x00000000
        /*0090*/ 	.short	0x0002
        /*0092*/ 	.short	0x0010
        /*0094*/ 	.byte	0x00, 0xf4, 0x21, 0x00


	//----- nvinfo : EIATTR_KPARAM_INFO
	.align		4
.L_25:
        /*0098*/ 	.byte	0x04, 0x17
        /*009a*/ 	.short	(.L_27 - .L_26)
.L_26:
        /*009c*/ 	.word	0x00000000
        /*00a0*/ 	.short	0x0001
        /*00a2*/ 	.short	0x0008
        /*00a4*/ 	.byte	0x00, 0xf4, 0x21, 0x00


	//----- nvinfo : EIATTR_KPARAM_INFO
	.align		4
.L_27:
        /*00a8*/ 	.byte	0x04, 0x17
        /*00aa*/ 	.short	(.L_29 - .L_28)
.L_28:
        /*00ac*/ 	.word	0x00000000
        /*00b0*/ 	.short	0x0000
        /*00b2*/ 	.short	0x0000
        /*00b4*/ 	.byte	0x00, 0xf4, 0x21, 0x00


	//----- nvinfo : EIATTR_SPARSE_MMA_MASK
	.align		4
.L_29:
        /*00b8*/ 	.byte	0x03, 0x50
        /*00ba*/ 	.short	0x0000


	//----- nvinfo : EIATTR_MAXREG_COUNT
	.align		4
        /*00bc*/ 	.byte	0x03, 0x1b
        /*00be*/ 	.short	0x00ff


	//----- nvinfo : EIATTR_NUM_BARRIERS
	.align		4
        /*00c0*/ 	.byte	0x02, 0x4c
        /*00c2*/ 	.byte	0x01
	.zero		1


	//----- nvinfo : EIATTR_ANNOTATIONS
	.align		4
        /*00c4*/ 	.byte	0x04, 0x55
        /*00c6*/ 	.short	(.L_31 - .L_30)


	//   ....[0]....
.L_30:
        /*00c8*/ 	.word	0x00000001
        /*00cc*/ 	.byte	0xa0, 0x10, 0x00, 0x00, 0x01, 0x00, 0x00, 0x00, 0xf0, 0x11, 0x00, 0x00, 0x01, 0x00, 0x00, 0x00
        /* <DEDUP_REMOVED lines=272> */
        /*11dc*/ 	.byte	0xb0, 0x42, 0x00, 0x00, 0x01, 0x00, 0x00, 0x00, 0xc0, 0x42, 0x00, 0x00


	//----- nvinfo : EIATTR_MERCURY_ISA_VERSION
	.align		4
.L_31:
        /*11e8*/ 	.byte	0x03, 0x5f
        /*11ea*/ 	.short	0x0101


	//----- nvinfo : EIATTR_INT_WARP_WIDE_INSTR_OFFSETS
	.align		4
        /*11ec*/ 	.byte	0x04, 0x31
        /*11ee*/ 	.short	(.L_33 - .L_32)


	//   ....[0]....
.L_32:
        /*11f0*/ 	.word	0x00001220


	//   ....[1]....
        /*11f4*/ 	.word	0x00001240


	//   ....[2]....
        /*11f8*/ 	.word	0x00001300


	//   ....[3]....
        /*11fc*/ 	.word	0x00002be0


	//   ....[4]....
        /*1200*/ 	.word	0x00002bf0


	//   ....[5]....
        /*1204*/ 	.word	0x00002c60


	//   ....[6]....
        /*1208*/ 	.word	0x00002c70


	//   ....[7]....
        /*120c*/ 	.word	0x00004a90


	//   ....[8]....
        /*1210*/ 	.word	0x00004ab0


	//----- nvinfo : EIATTR_COOP_GROUP_MASK_REGIDS
	.align		4
.L_33:
        /*1214*/ 	.byte	0x04, 0x29
        /*1216*/ 	.short	(.L_35 - .L_34)


	//   ....[0]....
.L_34:
        /*1218*/ 	.word	0xffffffff


	//   ....[1]....
        /*121c*/ 	.word	0xffffffff


	//   ....[2]....
        /*1220*/ 	.word	0xffffffff


	//----- nvinfo : EIATTR_COOP_GROUP_INSTR_OFFSETS
	.align		4
.L_35:
        /*1224*/ 	.byte	0x04, 0x28
        /*1226*/ 	.short	(.L_37 - .L_36)


	//   ....[0]....
.L_36:
        /*1228*/ 	.word	0x00000150


	//   ....[1]....
        /*122c*/ 	.word	0x000006f0


	//   ....[2]....
        /*1230*/ 	.word	0x00000cc0


	//----- nvinfo : EIATTR_MBARRIER_INSTR_OFFSETS
	.align		4
.L_37:
        /*1234*/ 	.byte	0x04, 0x39
        /*1236*/ 	.short	(.L_39 - .L_38)


	//   ....[0]....
.L_38:
        /*1238*/ 	.word	0x00001d30
        /*123c*/ 	.word	0x000000ff
        /*1240*/ 	.word	0x00010000
        /*1244*/ 	.short	0x0100
        /*1246*/ 	.byte	0x18
	.zero		1


	//   ....[1]....
        /*1248*/ 	.word	0x00001ee0
        /*124c*/ 	.word	0x000000ff
        /*1250*/ 	.word	0x00010008
        /*1254*/ 	.short	0x0100
        /*1256*/ 	.byte	0x18
	.zero		1


	//   ....[2]....
        /*1258*/ 	.word	0x00002d20
        /*125c*/ 	.word	0x000000ff
        /*1260*/ 	.word	0x00010000
        /*1264*/ 	.short	0x010a
        /*1266*/ 	.byte	0x12
	.zero		1


	//   ....[3]....
        /*1268*/ 	.word	0x000039f0
        /*126c*/ 	.word	0x000000ff
        /*1270*/ 	.word	0x00010000
        /*1274*/ 	.short	0x0108
        /*1276*/ 	.byte	0x18
	.zero		1


	//   ....[4]....
        /*1278*/ 	.word	0x00003aa0
        /*127c*/ 	.word	0x000000ff
        /*1280*/ 	.word	0x00010008
        /*1284*/ 	.short	0x0108
        /*1286*/ 	.byte	0x18
	.zero		1


	//   ....[5]....
        /*1288*/ 	.word	0x00005480
        /*128c*/ 	.word	0x000000ff
        /*1290*/ 	.word	0x00010000
        /*1294*/ 	.short	0x010a
        /*1296*/ 	.byte	0x12
	.zero		1


	//----- nvinfo : EIATTR_NUM_MBARRIERS
	.align		4
.L_39:
        /*1298*/ 	.byte	0x03, 0x38
        /*129a*/ 	.short	0x0002


	//----- nvinfo : EIATTR_EXIT_INSTR_OFFSETS
	.align		4
        /*129c*/ 	.byte	0x04, 0x1c
        /*129e*/ 	.short	(.L_41 - .L_40)


	//   ....[0]....
.L_40:
        /*12a0*/ 	.word	0x00005470


	//----- nvinfo : EIATTR_REQNTID
	.align		4
.L_41:
        /*12a4*/ 	.byte	0x04, 0x10
        /*12a6*/ 	.short	(.L_43 - .L_42)
.L_42:
        /*12a8*/ 	.word	0x00000100
        /*12ac*/ 	.word	0x00000001
        /*12b0*/ 	.word	0x00000001


	//----- nvinfo : EIATTR_CRS_STACK_SIZE
	.align		4
.L_43:
        /*12b4*/ 	.byte	0x04, 0x1e
        /*12b6*/ 	.short	(.L_45 - .L_44)
.L_44:
        /*12b8*/ 	.word	0x00000000


	//----- nvinfo : EIATTR_CBANK_PARAM_SIZE
	.align		4
.L_45:
        /*12bc*/ 	.byte	0x03, 0x19
        /*12be*/ 	.short	0x0050


	//----- nvinfo : EIATTR_PARAM_CBANK
	.align		4
        /*12c0*/ 	.byte	0x04, 0x0a
        /*12c2*/ 	.short	(.L_47 - .L_46)
	.align		4
.L_46:
        /*12c4*/ 	.word	index@(.nv.constant0.gluon_wgmma)
        /*12c8*/ 	.short	0x0210
        /*12ca*/ 	.short	0x0050


	//----- nvinfo : EIATTR_SW_WAR
	.align		4
.L_47:
        /*12cc*/ 	.byte	0x04, 0x36
        /*12ce*/ 	.short	(.L_49 - .L_48)
.L_48:
        /*12d0*/ 	.word	0x00000008
.L_49:


//--------------------- .nv.callgraph             --------------------------
	.section	.nv.callgraph,"",@"SHT_CUDA_CALLGRAPH"
	.align	4
	.sectionentsize	8
	.align		4
        /*0000*/ 	.word	0x00000000
	.align		4
        /*0004*/ 	.word	0xffffffff
	.align		4
        /*0008*/ 	.word	0x00000000
	.align		4
        /*000c*/ 	.word	0xfffffffe
	.align		4
        /*0010*/ 	.word	0x00000000
	.align		4
        /*0014*/ 	.word	0xfffffffd
	.align		4
        /*0018*/ 	.word	0x00000000
	.align		4
        /*001c*/ 	.word	0xfffffffc


//--------------------- .text.gluon_wgmma         --------------------------
	.section	.text.gluon_wgmma,"ax",@progbits
	.align	128
        .global         gluon_wgmma
        .type           gluon_wgmma,@function
        .size           gluon_wgmma,(.L_x_53 - gluon_wgmma)
        .other          gluon_wgmma,@"STO_CUDA_ENTRY STV_DEFAULT"
gluon_wgmma:
.text.gluon_wgmma:
[----:B------:R-:W1:Y:S01]  /*0000*/  LDC R1, c[0x0][0x28] ;  /* 0x00000a00ff017b82 */ /* 0x000e620000000800 */
[----:B------:R-:W2:Y:S07]  /*0010*/  S2R R7, SR_TID.X ;  /* 0x0000000000077919 */ /* 0x000eae0000002100 */
[----:B------:R-:W3:Y:S01]  /*0020*/  S2UR UR4, SR_CgaCtaId ;  /* 0x00000000000479c3 */ /* 0x000ee20000008800 */
[----:B------:R-:W-:Y:S01]  /*0030*/  UMOV UR24, 0x400 ;  /* 0x0000040000187882 */ /* 0x000fe20000000000 */
[----:B------:R-:W-:Y:S01]  /*0040*/  ULDC UR6, c[0x0][0xc] ;  /* 0x0000030000067ab9 */ /* 0x000fe20000000800 */
[----:B------:R-:W-:Y:S01]  /*0050*/  ULDC.64 UR30, c[0x0][0x250] ;  /* 0x00009400001e7ab9 */ /* 0x000fe20000000a00 */
[----:B------:R-:W-:Y:S01]  /*0060*/  BSSY B0, `(.L_x_0) ;  /* 0x000001f000007945 */ /* 0x000fe20003800000 */
[----:B-1----:R-:W-:-:S03]  /*0070*/  VIADD R1, R1, 0xfffffd90 ;  /* 0xfffffd9001017836 */ /* 0x002fc60000000000 */
[----:B------:R-:W1:Y:S08]  /*0080*/  LDC R12, c[0x0][0x230] ;  /* 0x00008c00ff0c7b82 */ /* 0x000e700000000800 */
[----:B------:R-:W-:Y:S08]  /*0090*/  S2UR UR33, SR_CTAID.Y ;  /* 0x00000000002179c3 */ /* 0x000ff00000002600 */
[----:B------:R-:W4:Y:S01]  /*00a0*/  S2UR UR5, SR_CTAID.Z ;  /* 0x00000000000579c3 */ /* 0x000f220000002700 */
[----:B---3--:R-:W-:-:S03]  /*00b0*/  ULEA UR24, UR4, UR24, 0x18 ;  /* 0x0000001804187291 */ /* 0x008fc6000f8ec03f */
[----:B------:R-:W-:Y:S01]  /*00c0*/  ULDC UR4, c[0x0][0x10] ;  /* 0x0000040000047ab9 */ /* 0x000fe20000000800 */
[----:B--2---:R-:W-:-:S03]  /*00d0*/  LOP3.LUT R2, R7, 0xff, RZ, 0xc0, !PT ;  /* 0x000000ff07027812 */ /* 0x004fc600078ec0ff */
[----:B------:R-:W2:Y:S01]  /*00e0*/  S2UR UR32, SR_CTAID.X ;  /* 0x00000000002079c3 */ /* 0x000ea20000002500 */
[----:B-1----:R-:W-:Y:S01]  /*00f0*/  VIADD R6, R12, 0xffffffff ;  /* 0xffffffff0c067836 */ /* 0x002fe20000000000 */
[C---:B------:R-:W-:Y:S02]  /*0100*/  ISETP.GE.U32.AND P0, PT, R2.reuse, 0x20, PT ;  /* 0x000000200200780c */ /* 0x040fe40003f06070 */
[C---:B------:R-:W-:Y:S02]  /*0110*/  ISETP.NE.U32.AND P2, PT, R2.reuse, RZ, PT ;  /* 0x000000ff0200720c */ /* 0x040fe40003f45070 */
[----:B------:R-:W-:Y:S02]  /*0120*/  LEA R0, R2, UR24, 0x2 ;  /* 0x0000001802007c11 */ /* 0x000fe4000f8e10ff */
[----:B------:R-:W1:Y:S07]  /*0130*/  LDC R8, c[0x0][0x228] ;  /* 0x00008a00ff087b82 */ /* 0x000e6e0000000800 */
[----:B------:R3:W-:Y:S01]  /*0140*/  @!P0 STS [R0], RZ ;  /* 0x000000ff00008388 */ /* 0x0007e20000000800 */
[----:B------:R-:W-:-:S03]  /*0150*/  NOP ;  /* 0x0000000000007918 */ /* 0x000fc60000000000 */
[----:B------:R3:W-:Y:S01]  /*0160*/  @!P2 STS [UR24+0x20], R6 ;  /* 0x00002006ff00a988 */ /* 0x0007e20008000818 */
[----:B----4-:R-:W-:-:S04]  /*0170*/  UIMAD UR4, UR5, UR4, UR33 ;  /* 0x00000004050472a4 */ /* 0x010fc8000f8e0221 */
[----:B--2---:R-:W-:-:S04]  /*0180*/  UIMAD UR4, UR4, UR6, UR32 ;  /* 0x00000006040472a4 */ /* 0x004fc8000f8e0220 */
[----:B------:R-:W-:Y:S01]  /*0190*/  UIMAD UR5, UR4, 0x180, URZ ;  /* 0x00000180040578a4 */ /* 0x000fe2000f8e023f */
[----:B-1----:R-:W-:Y:S02]  /*01a0*/  VIADD R8, R8, 0xffffffff ;  /* 0xffffffff08087836 */ /* 0x002fe40000000000 */
[----:B------:R-:W-:Y:S01]  /*01b0*/  UMOV UR4, URZ ;  /* 0x0000003f00047c82 */ /* 0x000fe20008000000 */
[----:B------:R-:W-:-:S04]  /*01c0*/  UIADD3 UR26, UP0, UR5, UR30, URZ ;  /* 0x0000001e051a7290 */ /* 0x000fc8000ff1e03f */
[----:B------:R-:W-:Y:S01]  /*01d0*/  ULEA.HI.X.SX32 UR27, UR5, UR31, 0x1, UP0 ;  /* 0x0000001f051b7291 */ /* 0x000fe200080f0e3f */
[----:B---3--:R-:W-:Y:S11]  /*01e0*/  @P2 BRA `(.L_x_1) ;  /* 0x0000000000182947 */ /* 0x008ff60003800000 */
[----:B------:R-:W1:Y:S01]  /*01f0*/  LDS R3, [UR24+0x8] ;  /* 0x00000818ff037984 */ /* 0x000e620008000800 */
[----:B------:R-:W2:Y:S01]  /*0200*/  LDC.64 R10, c[0x0][0x210] ;  /* 0x00008400ff0a7b82 */ /* 0x000ea20000000a00 */
[----:B------:R-:W-:Y:S02]  /*0210*/  IMAD.MOV.U32 R4, RZ, RZ, 0x70 ;  /* 0x00000070ff047424 */ /* 0x000fe400078e00ff */
[----:B--2---:R2:W-:Y:S03]  /*0220*/  STS.64 [UR24], R10 ;  /* 0x0000000aff007988 */ /* 0x0045e60008000a18 */
[----:B-1----:R-:W-:-:S05]  /*0230*/  LOP3.LUT R3, R3, 0x10, R4, 0xd8, !PT ;  /* 0x0000001003037812 */ /* 0x002fca00078ed804 */
[----:B------:R2:W-:Y:S02]  /*0240*/  STS [UR24+0x8], R3 ;  /* 0x00000803ff007988 */ /* 0x0005e40008000818 */
.L_x_1:
[----:B------:R-:W-:Y:S05]  /*0250*/  BSYNC B0 ;  /* 0x0000000000007941 */ /* 0x000fea0003800000 */
.L_x_0:
[----:B------:R-:W-:Y:S04]  /*0260*/  BSSY B0, `(.L_x_2) ;  /* 0x000000a000007945 */ /* 0x000fe80003800000 */
[----:B------:R-:W-:Y:S05]  /*0270*/  @P2 BRA `(.L_x_3) ;  /* 0x0000000000202947 */ /* 0x000fea0003800000 */
[----:B--2---:R-:W1:Y:S01]  /*0280*/  LDS R3, [UR24+0x34] ;  /* 0x00003418ff037984 */ /* 0x004e620008000800 */
[----:B------:R-:W-:Y:S02]  /*0290*/  IMAD.MOV.U32 R4, RZ, RZ, 0x3f000000 ;  /* 0x3f000000ff047424 */ /* 0x000fe400078e00ff */
[----:B------:R-:W-:Y:S01]  /*02a0*/  @!P2 IMAD.MOV.U32 R5, RZ, RZ, 0xff ;  /* 0x000000ffff05a424 */ /* 0x000fe200078e00ff */
[----:B------:R-:W2:Y:S02]  /*02b0*/  @!P2 LDS R10, [UR24+0x38] ;  /* 0x00003818ff0aa984 */ /* 0x000ea40008000800 */
[----:B-1----:R-:W-:Y:S02]  /*02c0*/  LOP3.LUT R3, R3, 0xff000000, R4, 0xb8, !PT ;  /* 0xff00000003037812 */ /* 0x002fe400078eb804 */
[----:B--2---:R-:W-:-:S03]  /*02d0*/  @!P2 LOP3.LUT R4, R10, 0xff, R5, 0xb8, !PT ;  /* 0x000000ff0a04a812 */ /* 0x004fc600078eb805 */
[----:B------:R1:W-:Y:S04]  /*02e0*/  STS [UR24+0x34], R3 ;  /* 0x00003403ff007988 */ /* 0x0003e80008000818 */
[----:B------:R1:W-:Y:S02]  /*02f0*/  @!P2 STS [UR24+0x38], R4 ;  /* 0x00003804ff00a988 */ /* 0x0003e40008000818 */
.L_x_3:
[----:B------:R-:W-:Y:S05]  /*0300*/  BSYNC B0 ;  /* 0x0000000000007941 */ /* 0x000fea0003800000 */
.L_x_2:
[----:B------:R-:W-:Y:S04]  /*0310*/  BSSY B0, `(.L_x_4) ;  /* 0x000000a000007945 */ /* 0x000fe80003800000 */
[----:B------:R-:W-:Y:S05]  /*0320*/  @P2 BRA `(.L_x_5) ;  /* 0x0000000000202947 */ /* 0x000fea0003800000 */
[----:B-12---:R-:W1:Y:S01]  /*0330*/  LDS R3, [UR24+0x1c] ;  /* 0x00001c18ff037984 */ /* 0x006e620008000800 */
[----:B------:R-:W2:Y:S03]  /*0340*/  LDC.64 R4, c[0x0][0x238] ;  /* 0x00008e00ff047b82 */ /* 0x000ea60000000a00 */
[----:B------:R3:W-:Y:S01]  /*0350*/  STS [UR24+0x24], R8 ;  /* 0x00002408ff007988 */ /* 0x0007e20008000818 */
[--C-:B--2---:R-:W-:Y:S02]  /*0360*/  SHF.R.U32.HI R10, RZ, 0x4, R5.reuse ;  /* 0x00000004ff0a7819 */ /* 0x104fe40000011605 */
[----:B------:R-:W-:-:S05]  /*0370*/  SHF.R.U64 R4, R4, 0x4, R5 ;  /* 0x0000000404047819 */ /* 0x000fca0000001205 */
[----:B------:R3:W-:Y:S01]  /*0380*/  STS [UR24+0xc], R4 ;  /* 0x00000c04ff007988 */ /* 0x0007e20008000818 */
[----:B-1----:R-:W-:-:S05]  /*0390*/  LOP3.LUT R3, R3, 0xf, R10, 0xb8, !PT ;  /* 0x0000000f03037812 */ /* 0x002fca00078eb80a */
[----:B------:R3:W-:Y:S02]  /*03a0*/  STS [UR24+0x1c], R3 ;  /* 0x00001c03ff007988 */ /* 0x0007e40008000818 */
.L_x_5:
[----:B------:R-:W-:Y:S05]  /*03b0*/  BSYNC B0 ;  /* 0x0000000000007941 */ /* 0x000fea0003800000 */
.L_x_4:
[----:B------:R-:W-:Y:S04]  /*03c0*/  BSSY B1, `(.L_x_6) ;  /* 0x000001d000017945 */ /* 0x000fe80003800000 */
[----:B------:R-:W-:Y:S04]  /*03d0*/  BSSY B0, `(.L_x_7) ;  /* 0x0000018000007945 */ /* 0x000fe80003800000 */
[----:B------:R-:W-:Y:S05]  /*03e0*/  @P2 BRA `(.L_x_8) ;  /* 0x00000000001c2947 */ /* 0x000fea0003800000 */
[----:B-123--:R-:W1:Y:S02]  /*03f0*/  LDS R3, [UR24+0x34] ;  /* 0x00003418ff037984 */ /* 0x00ee640008000800 */
[----:B-1----:R-:W-:-:S05]  /*0400*/  LOP3.LUT R3, R3, 0x7, RZ, 0xb8, !PT ;  /* 0x0000000703037812 */ /* 0x002fca00078eb8ff */
[----:B------:R1:W-:Y:S01]  /*0410*/  STS [UR24+0x34], R3 ;  /* 0x00003403ff007988 */ /* 0x0003e20008000818 */
[----:B------:R-:W-:Y:S05]  /*0420*/  @P2 BRA `(.L_x_9) ;  /* 0x00000000001c2947 */ /* 0x000fea0003800000 */
[----:B-1----:R-:W1:Y:S02]  /*0430*/  LDS R3, [UR24+0x34] ;  /* 0x00003418ff037984 */ /* 0x002e640008000800 */
[----:B-1----:R-:W-:-:S05]  /*0440*/  LOP3.LUT R3, R3, 0x38, RZ, 0xb8, !PT ;  /* 0x0000003803037812 */ /* 0x002fca00078eb8ff */
[----:B------:R4:W-:Y:S02]  /*0450*/  STS [UR24+0x34], R3 ;  /* 0x00003403ff007988 */ /* 0x0009e40008000818 */
.L_x_8:
[----:B------:R-:W-:Y:S05]  /*0460*/  @P2 BRA `(.L_x_10) ;  /* 0x00000000001c2947 */ /* 0x000fea0003800000 */
[----:B-1234-:R-:W1:Y:S02]  /*0470*/  LDS R3, [UR24+0x8] ;  /* 0x00000818ff037984 */ /* 0x01ee640008000800 */
[----:B-1----:R-:W-:-:S05]  /*0480*/  LOP3.LUT R3, R3, 0x780, RZ, 0xb8, !PT ;  /* 0x0000078003037812 */ /* 0x002fca00078eb8ff */
[----:B------:R2:W-:Y:S02]  /*0490*/  STS [UR24+0x8], R3 ;  /* 0x00000803ff007988 */ /* 0x0005e40008000818 */
.L_x_9:
[----:B------:R-:W-:Y:S05]  /*04a0*/  @P2 BRA `(.L_x_11) ;  /* 0x0000000000282947 */ /* 0x000fea0003800000 */
[----:B-12---:R-:W1:Y:S02]  /*04b0*/  LDS R3, [UR24+0x8] ;  /* 0x00000818ff037984 */ /* 0x006e640008000800 */
[----:B-1----:R-:W-:-:S05]  /*04c0*/  LOP3.LUT R3, R3, 0x1800, RZ, 0xb8, !PT ;  /* 0x0000180003037812 */ /* 0x002fca00078eb8ff */
[----:B------:R1:W-:Y:S02]  /*04d0*/  STS [UR24+0x8], R3 ;  /* 0x00000803ff007988 */ /* 0x0003e40008000818 */
.L_x_10:
[----:B------:R-:W-:Y:S05]  /*04e0*/  @P2 BREAK B0 ;  /* 0x0000000000002942 */ /* 0x000fea0003800000 */
[----:B------:R-:W-:Y:S05]  /*04f0*/  @P2 BRA `(.L_x_12) ;  /* 0x0000000000242947 */ /* 0x000fea0003800000 */
[----:B-1-3--:R-:W1:Y:S01]  /*0500*/  LDS R4, [UR24+0x8] ;  /* 0x00000818ff047984 */ /* 0x00ae620008000800 */
[----:B--2-4-:R-:W-:-:S05]  /*0510*/  IMAD.MOV.U32 R3, RZ, RZ, 0x6000 ;  /* 0x00006000ff037424 */ /* 0x014fca00078e00ff */
[----:B-1----:R-:W-:-:S04]  /*0520*/  LOP3.LUT R3, R4, 0x4000, R3, 0xd8, !PT ;  /* 0x0000400004037812 */ /* 0x002fc800078ed803 */
[----:B------:R-:W-:-:S05]  /*0530*/  LOP3.LUT R3, R3, 0x400000, RZ, 0xb8, !PT ;  /* 0x0040000003037812 */ /* 0x000fca00078eb8ff */
[----:B------:R3:W-:Y:S02]  /*0540*/  STS [UR24+0x8], R3 ;  /* 0x00000803ff007988 */ /* 0x0007e40008000818 */
.L_x_11:
[----:B------:R-:W-:Y:S05]  /*0550*/  BSYNC B0 ;  /* 0x0000000000007941 */ /* 0x000fea0003800000 */
.L_x_7:
[----:B-123--:R-:W1:Y:S02]  /*0560*/  @!P2 LDS R3, [UR24+0x8] ;  /* 0x00000818ff03a984 */ /* 0x00ee640008000800 */
[----:B-1----:R-:W-:-:S05]  /*0570*/  @!P2 LOP3.LUT R3, R3, 0x8000, RZ, 0xb8, !PT ;  /* 0x000080000303a812 */ /* 0x002fca00078eb8ff */
[----:B------:R1:W-:Y:S02]  /*0580*/  @!P2 STS [UR24+0x8], R3 ;  /* 0x00000803ff00a988 */ /* 0x0003e40008000818 */
.L_x_12:
[----:B------:R-:W-:Y:S05]  /*0590*/  BSYNC B1 ;  /* 0x0000000000017941 */ /* 0x000fea0003800000 */
.L_x_6:
[----:B------:R-:W-:Y:S05]  /*05a0*/  WARPSYNC.ALL ;  /* 0x0000000000007948 */ /* 0x000fea0003800000 */
[----:B------:R-:W-:Y:S05]  /*05b0*/  @P0 BRA `(.L_x_13) ;  /* 0x0000000000280947 */ /* 0x000fea0003800000 */
[----:B-1234-:R-:W1:Y:S01]  /*05c0*/  S2R R3, SR_LANEID ;  /* 0x0000000000037919 */ /* 0x01ee620000000000 */
[----:B------:R-:W-:Y:S05]  /*05d0*/  WARPSYNC.ALL ;  /* 0x0000000000007948 */ /* 0x000fea0003800000 */
[----:B-1----:R-:W-:-:S05]  /*05e0*/  IMAD.SHL.U32 R3, R3, 0x4, RZ ;  /* 0x0000000403037824 */ /* 0x002fca00078e00ff */
[----:B------:R-:W1:Y:S01]  /*05f0*/  LDS R9, [R3+UR24] ;  /* 0x0000001803097984 */ /* 0x000e620008000800 */
[----:B------:R-:W-:-:S05]  /*0600*/  IADD3 R4, P1, R3, UR26, RZ ;  /* 0x0000001a03047c10 */ /* 0x000fca000ff3e0ff */
[----:B------:R-:W-:-:S05]  /*0610*/  IMAD.X R5, RZ, RZ, UR27, P1 ;  /* 0x0000001bff057e24 */ /* 0x000fca00088e06ff */
[----:B-1----:R1:W5:Y:S01]  /*0620*/  ATOMG.E.EXCH.STRONG.GPU PT, RZ, [R4], R9 ;  /* 0x0000000904ff73a8 */ /* 0x00236200041ee100 */
[----:B------:R-:W-:-:S04]  /*0630*/  DEPBAR {5,4,3,2,1,0} ;  /* 0x0000003f0000791a */ /* 0x000fc80000000000 */
[----:B------:R1:W-:Y:S01]  /*0640*/  UTMACCTL.IV [UR26] ;  /* 0x000000001a0079b9 */ /* 0x0003e20008000000 */
[----:B------:R-:W-:Y:S01]  /*0650*/  NOP ;  /* 0x0000000000007918 */ /* 0x000fe20000000000 */
.L_x_13:
[----:B------:R-:W-:Y:S05]  /*0660*/  @P0 BRA `(.L_x_14) ;  /* 0x00000000000c0947 */ /* 0x000fea0003800000 */
[----:B------:R0:W-:Y:S01]  /*0670*/  UTMACMDFLUSH ;  /* 0x00000000000079b7 */ /* 0x0001e20000000000 */
[----:B------:R-:W-:Y:S05]  /*0680*/  @P0 BRA `(.L_x_14) ;  /* 0x0000000000040947 */ /* 0x000fea0003800000 */
[----:B------:R-:W-:-:S04]  /*0690*/  DEPBAR.LE SB0, 0x0 ;  /* 0x000080000000791a */ /* 0x000fc80000000000 */
.L_x_14:
[----:B------:R-:W-:Y:S05]  /*06a0*/  WARPSYNC.ALL ;  /* 0x0000000000007948 */ /* 0x000fea0003800000 */
[----:B-----5:R-:W-:Y:S06]  /*06b0*/  BAR.SYNC.DEFER_BLOCKING 0x0 ;  /* 0x0000000000007b1d */ /* 0x020fec0000010000 */
[----:B------:R-:W-:Y:S02]  /*06c0*/  BSSY B1, `(.L_x_15) ;  /* 0x000000b000017945 */ /* 0x000fe40003800000 */
[----:B------:R-:W-:Y:S06]  /*06d0*/  BAR.SYNC.DEFER_BLOCKING 0x0 ;  /* 0x0000000000007b1d */ /* 0x000fec0000010000 */
[----:B------:R1:W-:Y:S01]  /*06e0*/  @!P0 STS [R0], RZ ;  /* 0x000000ff00008388 */ /* 0x0003e20000000800 */
[----:B------:R-:W-:Y:S01]  /*06f0*/  NOP ;  /* 0x0000000000007918 */ /* 0x000fe20000000000 */
[----:B------:R-:W-:Y:S05]  /*0700*/  @P2 BRA `(.L_x_16) ;  /* 0x0000000000182947 */ /* 0x000fea0003800000 */
[----:B-1234-:R-:W1:Y:S01]  /*0710*/  LDS R3, [UR24+0x8] ;  /* 0x00000818ff037984 */ /* 0x01ee620008000800 */
[----:B------:R-:W2:Y:S01]  /*0720*/  LDC.64 R10, c[0x0][0x218] ;  /* 0x00008600ff0a7b82 */ /* 0x000ea20000000a00 */
[----:B------:R-:W-:Y:S02]  /*0730*/  IMAD.MOV.U32 R4, RZ, RZ, 0x70 ;  /* 0x00000070ff047424 */ /* 0x000fe400078e00ff */
[----:B--2---:R2:W-:Y:S03]  /*0740*/  STS.64 [UR24], R10 ;  /* 0x0000000aff007988 */ /* 0x0045e60008000a18 */
[----:B-1----:R-:W-:-:S05]  /*0750*/  LOP3.LUT R3, R3, 0x10, R4, 0xd8, !PT ;  /* 0x0000001003037812 */ /* 0x002fca00078ed804 */
[----:B------:R2:W-:Y:S02]  /*0760*/  STS [UR24+0x8], R3 ;  /* 0x00000803ff007988 */ /* 0x0005e40008000818 */
.L_x_16:
[----:B-1----:R-:W-:Y:S05]  /*0770*/  BSYNC B1 ;  /* 0x0000000000017941 */ /* 0x002fea0003800000 */
.L_x_15:
[----:B------:R-:W-:Y:S04]  /*0780*/  BSSY B2, `(.L_x_17) ;  /* 0x000000f000027945 */ /* 0x000fe80003800000 */
[----:B------:R-:W-:Y:S04]  /*0790*/  BSSY B1, `(.L_x_18) ;  /* 0x000000c000017945 */ /* 0x000fe80003800000 */
[----:B------:R-:W-:Y:S05]  /*07a0*/  @P2 BRA `(.L_x_19) ;  /* 0x0000000000282947 */ /* 0x000fea0003800000 */
[----:B--234-:R-:W1:Y:S01]  /*07b0*/  LDS R3, [UR24+0x34] ;  /* 0x00003418ff037984 */ /* 0x01ce620008000800 */
[----:B------:R-:W-:Y:S01]  /*07c0*/  IMAD.MOV.U32 R4, RZ, RZ, 0x3f000000 ;  /* 0x3f000000ff047424 */ /* 0x000fe200078e00ff */
[----:B------:R-:W-:Y:S05]  /*07d0*/  @P2 BREAK B1 ;  /* 0x0000000000012942 */ /* 0x000fea0003800000 */
[----:B-1----:R-:W-:-:S05]  /*07e0*/  LOP3.LUT R3, R3, 0xff000000, R4, 0xb8, !PT ;  /* 0xff00000003037812 */ /* 0x002fca00078eb804 */
[----:B------:R1:W-:Y:S01]  /*07f0*/  STS [UR24+0x34], R3 ;  /* 0x00003403ff007988 */ /* 0x0003e20008000818 */
[----:B------:R-:W-:Y:S05]  /*0800*/  @P2 BRA `(.L_x_20) ;  /* 0x0000000000182947 */ /* 0x000fea0003800000 */
[----:B-1----:R-:W1:Y:S01]  /*0810*/  LDS R3, [UR24+0x38] ;  /* 0x00003818ff037984 */ /* 0x002e620008000800 */
[----:B------:R-:W-:-:S05]  /*0820*/  IMAD.MOV.U32 R4, RZ, RZ, 0xff ;  /* 0x000000ffff047424 */ /* 0x000fca00078e00ff */
[----:B-1----:R-:W-:-:S05]  /*0830*/  LOP3.LUT R3, R3, 0xff, R4, 0xb8, !PT ;  /* 0x000000ff03037812 */ /* 0x002fca00078eb804 */
[----:B------:R1:W-:Y:S02]  /*0840*/  STS [UR24+0x38], R3 ;  /* 0x00003803ff007988 */ /* 0x0003e40008000818 */
.L_x_19:
[----:B------:R-:W-:Y:S05]  /*0850*/  BSYNC B1 ;  /* 0x0000000000017941 */ /* 0x000fea0003800000 */
.L_x_18:
[----:B------:R1:W-:Y:S02]  /*0860*/  @!P2 STS [UR24+0x20], R6 ;  /* 0x00002006ff00a988 */ /* 0x0003e40008000818 */
.L_x_20:
[----:B------:R-:W-:Y:S05]  /*0870*/  BSYNC B2 ;  /* 0x0000000000027941 */ /* 0x000fea0003800000 */
.L_x_17:
[----:B------:R-:W-:Y:S05]  /*0880*/  WARPSYNC.ALL ;  /* 0x0000000000007948 */ /* 0x000fea0003800000 */
[----:B-1234-:R-:W1:Y:S01]  /*0890*/  LDC R3, c[0x0][0x22c] ;  /* 0x00008b00ff037b82 */ /* 0x01ee620000000800 */
[----:B------:R-:W-:Y:S01]  /*08a0*/  BSSY B2, `(.L_x_21) ;  /* 0x000000b000027945 */ /* 0x000fe20003800000 */
[----:B-1----:R-:W-:-:S03]  /*08b0*/  VIADD R3, R3, 0xffffffff ;  /* 0xffffffff03037836 */ /* 0x002fc60000000000 */
[----:B------:R-:W-:Y:S05]  /*08c0*/  @P2 BRA `(.L_x_22) ;  /* 0x0000000000202947 */ /* 0x000fea0003800000 */
[----:B------:R-:W1:Y:S01]  /*08d0*/  LDS R4, [UR24+0x1c] ;  /* 0x00001c18ff047984 */ /* 0x000e620008000800 */
[----:B------:R-:W2:Y:S03]  /*08e0*/  LDC.64 R10, c[0x0][0x240] ;  /* 0x00009000ff0a7b82 */ /* 0x000ea60000000a00 */
[----:B------:R3:W-:Y:S01]  /*08f0*/  STS [UR24+0x24], R3 ;  /* 0x00002403ff007988 */ /* 0x0007e20008000818 */
[--C-:B--2---:R-:W-:Y:S02]  /*0900*/  SHF.R.U32.HI R9, RZ, 0x4, R11.reuse ;  /* 0x00000004ff097819 */ /* 0x104fe4000001160b */
[----:B------:R-:W-:-:S05]  /*0910*/  SHF.R.U64 R5, R10, 0x4, R11 ;  /* 0x000000040a057819 */ /* 0x000fca000000120b */
[----:B------:R3:W-:Y:S01]  /*0920*/  STS [UR24+0xc], R5 ;  /* 0x00000c05ff007988 */ /* 0x0007e20008000818 */
[----:B-1----:R-:W-:-:S05]  /*0930*/  LOP3.LUT R4, R4, 0xf, R9, 0xb8, !PT ;  /* 0x0000000f04047812 */ /* 0x002fca00078eb809 */
[----:B------:R3:W-:Y:S02]  /*0940*/  STS [UR24+0x1c], R4 ;  /* 0x00001c04ff007988 */ /* 0x0007e40008000818 */
.L_x_22:
[----:B------:R-:W-:Y:S05]  /*0950*/  BSYNC B2 ;  /* 0x0000000000027941 */ /* 0x000fea0003800000 */
.L_x_21:
[----:B------:R-:W-:Y:S04]  /*0960*/  BSSY B3, `(.L_x_23) ;  /* 0x000001d000037945 */ /* 0x000fe80003800000 */
[----:B------:R-:W-:Y:S04]  /*0970*/  BSSY B2, `(.L_x_24) ;  /* 0x0000018000027945 */ /* 0x000fe80003800000 */
[----:B------:R-:W-:Y:S05]  /*0980*/  @P2 BRA `(.L_x_25) ;  /* 0x00000000001c2947 */ /* 0x000fea0003800000 */
[----:B---3--:R-:W1:Y:S02]  /*0990*/  LDS R4, [UR24+0x34] ;  /* 0x00003418ff047984 */ /* 0x008e640008000800 */
[----:B-1----:R-:W-:-:S05]  /*09a0*/  LOP3.LUT R4, R4, 0x7, RZ, 0xb8, !PT ;  /* 0x0000000704047812 */ /* 0x002fca00078eb8ff */
[----:B------:R1:W-:Y:S01]  /*09b0*/  STS [UR24+0x34], R4 ;  /* 0x00003404ff007988 */ /* 0x0003e20008000818 */
[----:B------:R-:W-:Y:S05]  /*09c0*/  @P2 BRA `(.L_x_26) ;  /* 0x00000000001c2947 */ /* 0x000fea0003800000 */
[----:B-1----:R-:W1:Y:S02]  /*09d0*/  LDS R4, [UR24+0x34] ;  /* 0x00003418ff047984 */ /* 0x002e640008000800 */
[----:B-1----:R-:W-:-:S05]  /*09e0*/  LOP3.LUT R4, R4, 0x38, RZ, 0xb8, !PT ;  /* 0x0000003804047812 */ /* 0x002fca00078eb8ff */
[----:B------:R1:W-:Y:S02]  /*09f0*/  STS [UR24+0x34], R4 ;  /* 0x00003404ff007988 */ /* 0x0003e40008000818 */
.L_x_25:
[----:B------:R-:W-:Y:S05]  /*0a00*/  @P2 BRA `(.L_x_27) ;  /* 0x00000000001c2947 */ /* 0x000fea0003800000 */
[----:B-1-3--:R-:W1:Y:S02]  /*0a10*/  LDS R4, [UR24+0x8] ;  /* 0x00000818ff047984 */ /* 0x00ae640008000800 */
[----:B-1----:R-:W-:-:S05]  /*0a20*/  LOP3.LUT R4, R4, 0x780, RZ, 0xb8, !PT ;  /* 0x0000078004047812 */ /* 0x002fca00078eb8ff */
[----:B------:R2:W-:Y:S02]  /*0a30*/  STS [UR24+0x8], R4 ;  /* 0x00000804ff007988 */ /* 0x0005e40008000818 */
.L_x_26:
[----:B------:R-:W-:Y:S05]  /*0a40*/  @P2 BRA `(.L_x_28) ;  /* 0x0000000000282947 */ /* 0x000fea0003800000 */
[----:B-12---:R-:W1:Y:S02]  /*0a50*/  LDS R4, [UR24+0x8] ;  /* 0x00000818ff047984 */ /* 0x006e640008000800 */
[----:B-1----:R-:W-:-:S05]  /*0a60*/  LOP3.LUT R4, R4, 0x1800, RZ, 0xb8, !PT ;  /* 0x0000180004047812 */ /* 0x002fca00078eb8ff */
[----:B------:R2:W-:Y:S02]  /*0a70*/  STS [UR24+0x8], R4 ;  /* 0x00000804ff007988 */ /* 0x0005e40008000818 */
.L_x_27:
[----:B------:R-:W-:Y:S05]  /*0a80*/  @P2 BREAK B2 ;  /* 0x0000000000022942 */ /* 0x000fea0003800000 */
[----:B------:R-:W-:Y:S05]  /*0a90*/  @P2 BRA `(.L_x_29) ;  /* 0x0000000000242947 */ /* 0x000fea0003800000 */
[----:B-123--:R-:W1:Y:S01]  /*0aa0*/  LDS R4, [UR24+0x8] ;  /* 0x00000818ff047984 */ /* 0x00ee620008000800 */
[----:B------:R-:W-:-:S05]  /*0ab0*/  IMAD.MOV.U32 R5, RZ, RZ, 0x6000 ;  /* 0x00006000ff057424 */ /* 0x000fca00078e00ff */
[----:B-1----:R-:W-:-:S04]  /*0ac0*/  LOP3.LUT R4, R4, 0x4000, R5, 0xd8, !PT ;  /* 0x0000400004047812 */ /* 0x002fc800078ed805 */
[----:B------:R-:W-:-:S05]  /*0ad0*/  LOP3.LUT R4, R4, 0x400000, RZ, 0xb8, !PT ;  /* 0x0040000004047812 */ /* 0x000fca00078eb8ff */
[----:B------:R3:W-:Y:S02]  /*0ae0*/  STS [UR24+0x8], R4 ;  /* 0x00000804ff007988 */ /* 0x0007e40008000818 */
.L_x_28:
[----:B------:R-:W-:Y:S05]  /*0af0*/  BSYNC B2 ;  /* 0x0000000000027941 */ /* 0x000fea0003800000 */
.L_x_24:
[----:B-123--:R-:W1:Y:S02]  /*0b00*/  @!P2 LDS R4, [UR24+0x8] ;  /* 0x00000818ff04a984 */ /* 0x00ee640008000800 */
[----:B-1----:R-:W-:-:S05]  /*0b10*/  @!P2 LOP3.LUT R4, R4, 0x8000, RZ, 0xb8, !PT ;  /* 0x000080000404a812 */ /* 0x002fca00078eb8ff */
[----:B------:R4:W-:Y:S02]  /*0b20*/  @!P2 STS [UR24+0x8], R4 ;  /* 0x00000804ff00a988 */ /* 0x0009e40008000818 */
.L_x_29:
[----:B------:R-:W-:Y:S05]  /*0b30*/  BSYNC B3 ;  /* 0x0000000000037941 */ /* 0x000fea0003800000 */
.L_x_23:
[----:B------:R-:W-:Y:S05]  /*0b40*/  WARPSYNC.ALL ;  /* 0x0000000000007948 */ /* 0x000fea0003800000 */
[----:B------:R-:W-:-:S04]  /*0b50*/  UIADD3 UR29, UR5, 0x80, URZ ;  /* 0x00000080051d7890 */ /* 0x000fc8000fffe03f */
[----:B------:R-:W-:-:S04]  /*0b60*/  UIADD3 UR28, UP0, UR29, UR30, URZ ;  /* 0x0000001e1d1c7290 */ /* 0x000fc8000ff1e03f */
[----:B------:R-:W-:Y:S01]  /*0b70*/  ULEA.HI.X.SX32 UR29, UR29, UR31, 0x1, UP0 ;  /* 0x0000001f1d1d7291 */ /* 0x000fe200080f0e3f */
[----:B------:R-:W-:Y:S11]  /*0b80*/  @P0 BRA `(.L_x_30) ;  /* 0x0000000000280947 */ /* 0x000ff60003800000 */
        /* <DEDUP_REMOVED lines=10> */
.L_x_30:
[----:B------:R-:W-:Y:S05]  /*0c30*/  @P0 BRA `(.L_x_31) ;  /* 0x00000000000c0947 */ /* 0x000fea0003800000 */
[----:B------:R0:W-:Y:S01]  /*0c40*/  UTMACMDFLUSH ;  /* 0x00000000000079b7 */ /* 0x0001e20000000000 */
[----:B------:R-:W-:Y:S05]  /*0c50*/  @P0 BRA `(.L_x_31) ;  /* 0x0000000000040947 */ /* 0x000fea0003800000 */
[----:B------:R-:W-:-:S04]  /*0c60*/  DEPBAR.LE SB0, 0x0 ;  /* 0x000080000000791a */ /* 0x000fc80000000000 */
.L_x_31:
[----:B------:R-:W-:Y:S05]  /*0c70*/  WARPSYNC.ALL ;  /* 0x0000000000007948 */ /* 0x000fea0003800000 */
[----:B-----5:R-:W-:Y:S06]  /*0c80*/  BAR.SYNC.DEFER_BLOCKING 0x0 ;  /* 0x0000000000007b1d */ /* 0x020fec0000010000 */
[----:B------:R-:W-:Y:S02]  /*0c90*/  BSSY B3, `(.L_x_32) ;  /* 0x000000b000037945 */ /* 0x000fe40003800000 */
[----:B------:R-:W-:Y:S06]  /*0ca0*/  BAR.SYNC.DEFER_BLOCKING 0x0 ;  /* 0x0000000000007b1d */ /* 0x000fec0000010000 */
[----:B------:R1:W-:Y:S01]  /*0cb0*/  @!P0 STS [R0], RZ ;  /* 0x000000ff00008388 */ /* 0x0003e20000000800 */
[----:B------:R-:W-:Y:S01]  /*0cc0*/  NOP ;  /* 0x0000000000007918 */ /* 0x000fe20000000000 */
[----:B------:R-:W-:Y:S05]  /*0cd0*/  @P2 BRA `(.L_x_33) ;  /* 0x0000000000182947 */ /* 0x000fea0003800000 */
[----:B-1----:R-:W1:Y:S01]  /*0ce0*/  LDS R0, [UR24+0x8] ;  /* 0x00000818ff007984 */ /* 0x002e620008000800 */
[----:B------:R-:W5:Y:S01]  /*0cf0*/  LDC.64 R10, c[0x0][0x220] ;  /* 0x00008800ff0a7b82 */ /* 0x000f620000000a00 */
[----:B---3--:R-:W-:Y:S02]  /*0d00*/  IMAD.MOV.U32 R5, RZ, RZ, 0x70 ;  /* 0x00000070ff057424 */ /* 0x008fe400078e00ff */
[----:B-----5:R3:W-:Y:S03]  /*0d10*/  STS.64 [UR24], R10 ;  /* 0x0000000aff007988 */ /* 0x0207e60008000a18 */
[----:B-1----:R-:W-:-:S05]  /*0d20*/  LOP3.LUT R0, R0, 0x10, R5, 0xd8, !PT ;  /* 0x0000001000007812 */ /* 0x002fca00078ed805 */
[----:B------:R3:W-:Y:S02]  /*0d30*/  STS [UR24+0x8], R0 ;  /* 0x00000800ff007988 */ /* 0x0007e40008000818 */
.L_x_33:
[----:B-1----:R-:W-:Y:S05]  /*0d40*/  BSYNC B3 ;  /* 0x0000000000037941 */ /* 0x002fea0003800000 */
.L_x_32:
[----:B------:R-:W-:Y:S04]  /*0d50*/  BSSY B3, `(.L_x_34) ;  /* 0x0000033000037945 */ /* 0x000fe80003800000 */
[----:B------:R-:W-:Y:S04]  /*0d60*/  BSSY B4, `(.L_x_35) ;  /* 0x000002e000047945 */ /* 0x000fe80003800000 */
[----:B------:R-:W-:Y:S05]  /*0d70*/  @P2 BRA `(.L_x_36) ;  /* 0x0000000000242947 */ /* 0x000fea0003800000 */
[----:B---3--:R-:W1:Y:S01]  /*0d80*/  LDS R0, [UR24+0x34] ;  /* 0x00003418ff007984 */ /* 0x008e620008000800 */
[----:B------:R-:W-:-:S05]  /*0d90*/  IMAD.MOV.U32 R5, RZ, RZ, 0x7f000000 ;  /* 0x7f000000ff057424 */ /* 0x000fca00078e00ff */
[----:B-1----:R-:W-:-:S05]  /*0da0*/  LOP3.LUT R0, R0, 0xff000000, R5, 0xb8, !PT ;  /* 0xff00000000007812 */ /* 0x002fca00078eb805 */
[----:B------:R1:W-:Y:S01]  /*0db0*/  STS [UR24+0x34], R0 ;  /* 0x00003400ff007988 */ /* 0x0003e20008000818 */
[----:B------:R-:W-:Y:S05]  /*0dc0*/  @P2 BRA `(.L_x_37) ;  /* 0x0000000000182947 */ /* 0x000fea0003800000 */
[----:B-1----:R-:W1:Y:S01]  /*0dd0*/  LDS R0, [UR24+0x38] ;  /* 0x00003818ff007984 */ /* 0x002e620008000800 */
[----:B------:R-:W-:-:S05]  /*0de0*/  IMAD.MOV.U32 R5, RZ, RZ, 0xff ;  /* 0x000000ffff057424 */ /* 0x000fca00078e00ff */
[----:B-1----:R-:W-:-:S05]  /*0df0*/  LOP3.LUT R0, R0, 0xff, R5, 0xb8, !PT ;  /* 0x000000ff00007812 */ /* 0x002fca00078eb805 */
[----:B------:R1:W-:Y:S02]  /*0e00*/  STS [UR24+0x38], R0 ;  /* 0x00003800ff007988 */ /* 0x0003e40008000818 */
.L_x_36:
[----:B------:R-:W-:Y:S05]  /*0e10*/  @P2 BRA `(.L_x_38) ;  /* 0x00000000000c2947 */ /* 0x000fea0003800000 */
[----:B------:R1:W-:Y:S02]  /*0e20*/  STS [UR24+0x20], R3 ;  /* 0x00002003ff007988 */ /* 0x0003e40008000818 */
.L_x_37:
[----:B------:R-:W-:Y:S05]  /*0e30*/  @P2 BRA `(.L_x_39) ;  /* 0x0000000000242947 */ /* 0x000fea0003800000 */
[----:B------:R1:W-:Y:S02]  /*0e40*/  STS [UR24+0x24], R8 ;  /* 0x00002408ff007988 */ /* 0x0003e40008000818 */
.L_x_38:
[----:B------:R-:W-:Y:S05]  /*0e50*/  @P2 BRA `(.L_x_40) ;  /* 0x00000000002c2947 */ /* 0x000fea0003800000 */
[----:B-1-3--:R-:W1:Y:S01]  /*0e60*/  LDS R0, [UR24+0x1c] ;  /* 0x00001c18ff007984 */ /* 0x00ae620008000800 */
[----:B------:R-:W3:Y:S02]  /*0e70*/  LDC.64 R8, c[0x0][0x248] ;  /* 0x00009200ff087b82 */ /* 0x000ee40000000a00 */
[--C-:B---3--:R-:W-:Y:S02]  /*0e80*/  SHF.R.U32.HI R5, RZ, 0x4, R9.reuse ;  /* 0x00000004ff057819 */ /* 0x108fe40000011609 */
[----:B------:R-:W-:-:S05]  /*0e90*/  SHF.R.U64 R3, R8, 0x4, R9 ;  /* 0x0000000408037819 */ /* 0x000fca0000001209 */
[----:B------:R3:W-:Y:S01]  /*0ea0*/  STS [UR24+0xc], R3 ;  /* 0x00000c03ff007988 */ /* 0x0007e20008000818 */
[----:B-1----:R-:W-:-:S05]  /*0eb0*/  LOP3.LUT R0, R0, 0xf, R5, 0xb8, !PT ;  /* 0x0000000f00007812 */ /* 0x002fca00078eb805 */
[----:B------:R3:W-:Y:S02]  /*0ec0*/  STS [UR24+0x1c], R0 ;  /* 0x00001c00ff007988 */ /* 0x0007e40008000818 */
.L_x_39:
[----:B------:R-:W-:Y:S05]  /*0ed0*/  @P2 BRA `(.L_x_41) ;  /* 0x00000000001c2947 */ /* 0x000fea0003800000 */
[----:B-1-3--:R-:W1:Y:S02]  /*0ee0*/  LDS R0, [UR24+0x34] ;  /* 0x00003418ff007984 */ /* 0x00ae640008000800 */
[----:B-1----:R-:W-:-:S05]  /*0ef0*/  LOP3.LUT R0, R0, 0x7, RZ, 0xb8, !PT ;  /* 0x0000000700007812 */ /* 0x002fca00078eb8ff */
[----:B------:R1:W-:Y:S02]  /*0f00*/  STS [UR24+0x34], R0 ;  /* 0x00003400ff007988 */ /* 0x0003e40008000818 */
.L_x_40:
[----:B------:R-:W-:Y:S05]  /*0f10*/  @P2 BRA `(.L_x_42) ;  /* 0x00000000001c2947 */ /* 0x000fea0003800000 */
[----:B-1-3--:R-:W1:Y:S02]  /*0f20*/  LDS R0, [UR24+0x34] ;  /* 0x00003418ff007984 */ /* 0x00ae640008000800 */
[----:B-1----:R-:W-:-:S05]  /*0f30*/  LOP3.LUT R0, R0, 0x38, RZ, 0xb8, !PT ;  /* 0x0000003800007812 */ /* 0x002fca00078eb8ff */
[----:B------:R1:W-:Y:S02]  /*0f40*/  STS [UR24+0x34], R0 ;  /* 0x00003400ff007988 */ /* 0x0003e40008000818 */
.L_x_41:
[----:B------:R-:W-:Y:S05]  /*0f50*/  @P2 BRA `(.L_x_43) ;  /* 0x00000000001c2947 */ /* 0x000fea0003800000 */
[----:B-1-3--:R-:W1:Y:S02]  /*0f60*/  LDS R0, [UR24+0x8] ;  /* 0x00000818ff007984 */ /* 0x00ae640008000800 */
[----:B-1----:R-:W-:-:S05]  /*0f70*/  LOP3.LUT R0, R0, 0x780, RZ, 0xb8, !PT ;  /* 0x0000078000007812 */ /* 0x002fca00078eb8ff */
[----:B------:R1:W-:Y:S02]  /*0f80*/  STS [UR24+0x8], R0 ;  /* 0x00000800ff007988 */ /* 0x0003e40008000818 */
.L_x_42:
[----:B------:R-:W-:Y:S05]  /*0f90*/  @P2 BRA `(.L_x_44) ;  /* 0x0000000000282947 */ /* 0x000fea0003800000 */
[----:B-1-3--:R-:W1:Y:S02]  /*0fa0*/  LDS R0, [UR24+0x8] ;  /* 0x00000818ff007984 */ /* 0x00ae640008000800 */
[----:B-1----:R-:W-:-:S05]  /*0fb0*/  LOP3.LUT R0, R0, 0x1800, RZ, 0xb8, !PT ;  /* 0x0000180000007812 */ /* 0x002fca00078eb8ff */
[----:B------:R1:W-:Y:S02]  /*0fc0*/  STS [UR24+0x8], R0 ;  /* 0x00000800ff007988 */ /* 0x0003e40008000818 */
.L_x_43:
[----:B------:R-:W-:Y:S05]  /*0fd0*/  @P2 BREAK B4 ;  /* 0x0000000000042942 */ /* 0x000fea0003800000 */
[----:B------:R-:W-:Y:S05]  /*0fe0*/  @P2 BRA `(.L_x_45) ;  /* 0x0000000000242947 */ /* 0x000fea0003800000 */
[----:B-1-3--:R-:W1:Y:S01]  /*0ff0*/  LDS R0, [UR24+0x8] ;  /* 0x00000818ff007984 */ /* 0x00ae620008000800 */
[----:B------:R-:W-:-:S05]  /*1000*/  IMAD.MOV.U32 R3, RZ, RZ, 0x6000 ;  /* 0x00006000ff037424 */ /* 0x000fca00078e00ff */
[----:B-1----:R-:W-:-:S04]  /*1010*/  LOP3.LUT R0, R0, 0x6000, R3, 0xd8, !PT ;  /* 0x0000600000007812 */ /* 0x002fc800078ed803 */
[----:B------:R-:W-:-:S05]  /*1020*/  LOP3.LUT R0, R0, 0x400000, RZ, 0xb8, !PT ;  /* 0x0040000000007812 */ /* 0x000fca00078eb8ff */
[----:B------:R1:W-:Y:S02]  /*1030*/  STS [UR24+0x8], R0 ;  /* 0x00000800ff007988 */ /* 0x0003e40008000818 */
.L_x_44:
[----:B------:R-:W-:Y:S05]  /*1040*/  BSYNC B4 ;  /* 0x0000000000047941 */ /* 0x000fea0003800000 */
.L_x_35:
[----:B-1-3--:R-:W1:Y:S02]  /*1050*/  @!P2 LDS R0, [UR24+0x8] ;  /* 0x00000818ff00a984 */ /* 0x00ae640008000800 */
[----:B-1----:R-:W-:-:S05]  /*1060*/  @!P2 LOP3.LUT R0, R0, 0x8000, RZ, 0xb8, !PT ;  /* 0x000080000000a812 */ /* 0x002fca00078eb8ff */
[----:B------:R1:W-:Y:S02]  /*1070*/  @!P2 STS [UR24+0x8], R0 ;  /* 0x00000800ff00a988 */ /* 0x0003e40008000818 */
.L_x_45:
[----:B------:R-:W-:Y:S05]  /*1080*/  BSYNC B3 ;  /* 0x0000000000037941 */ /* 0x000fea0003800000 */
.L_x_34:
[----:B------:R-:W-:Y:S05]  /*1090*/  WARPSYNC.ALL ;  /* 0x0000000000007948 */ /* 0x000fea0003800000 */
[----:B------:R1:W-:Y:S01]  /*10a0*/  STL [R1], RZ ;  /* 0x000000ff01007387 */ /* 0x0003e20000100800 */
[----:B------:R-:W-:Y:S01]  /*10b0*/  UIADD3 UR5, UR5, 0x100, URZ ;  /* 0x0000010005057890 */ /* 0x000fe2000fffe03f */
[----:B------:R-:W-:Y:S02]  /*10c0*/  ISETP.GE.AND P1, PT, R12, 0x1, PT ;  /* 0x000000010c00780c */ /* 0x000fe40003f26270 */
[----:B------:R-:W-:Y:S01]  /*10d0*/  SHF.R.U32.HI R6, RZ, 0x5, R7 ;  /* 0x00000005ff067819 */ /* 0x000fe20000011607 */
[----:B------:R-:W-:-:S04]  /*10e0*/  UIADD3 UR30, UP0, UR5, UR30, URZ ;  /* 0x0000001e051e7290 */ /* 0x000fc8000ff1e03f */
[----:B------:R-:W-:Y:S01]  /*10f0*/  ULEA.HI.X.SX32 UR31, UR5, UR31, 0x1, UP0 ;  /* 0x0000001f051f7291 */ /* 0x000fe200080f0e3f */
[----:B-1----:R-:W-:Y:S11]  /*1100*/  @P0 BRA `(.L_x_46) ;  /* 0x0000000000280947 */ /* 0x002ff60003800000 */
[----:B---3--:R-:W1:Y:S01]  /*1110*/  S2R R0, SR_LANEID ;  /* 0x0000000000007919 */ /* 0x008e620000000000 */
[----:B------:R-:W-:Y:S05]  /*1120*/  WARPSYNC.ALL ;  /* 0x0000000000007948 */ /* 0x000fea0003800000 */
[----:B-1----:R-:W-:-:S05]  /*1130*/  IMAD.SHL.U32 R0, R0, 0x4, RZ ;  /* 0x0000000400007824 */ /* 0x002fca00078e00ff */
[----:B------:R-:W1:Y:S01]  /*1140*/  LDS R3, [R0+UR24] ;  /* 0x0000001800037984 */ /* 0x000e620008000800 */
[----:B--2-4-:R-:W-:-:S05]  /*1150*/  IADD3 R4, P3, R0, UR30, RZ ;  /* 0x0000001e00047c10 */ /* 0x014fca000ff7e0ff */
[----:B------:R-:W-:-:S05]  /*1160*/  IMAD.X R5, RZ, RZ, UR31, P3 ;  /* 0x0000001fff057e24 */ /* 0x000fca00098e06ff */
[----:B-1----:R1:W5:Y:S01]  /*1170*/  ATOMG.E.EXCH.STRONG.GPU PT, RZ, [R4], R3 ;  /* 0x0000000304ff73a8 */ /* 0x00236200041ee100 */
[----:B------:R-:W-:-:S04]  /*1180*/  DEPBAR {5,4,3,2,1,0} ;  /* 0x0000003f0000791a */ /* 0x000fc80000000000 */
[----:B------:R1:W-:Y:S01]  /*1190*/  UTMACCTL.IV [UR30] ;  /* 0x000000001e0079b9 */ /* 0x0003e20008000000 */
[----:B------:R-:W-:Y:S01]  /*11a0*/  NOP ;  /* 0x0000000000007918 */ /* 0x000fe20000000000 */
.L_x_46:
[----:B------:R-:W-:Y:S05]  /*11b0*/  @P0 BRA `(.L_x_47) ;  /* 0x00000000000c0947 */ /* 0x000fea0003800000 */
[----:B------:R0:W-:Y:S01]  /*11c0*/  UTMACMDFLUSH ;  /* 0x00000000000079b7 */ /* 0x0001e20000000000 */
[----:B------:R-:W-:Y:S05]  /*11d0*/  @P0 BRA `(.L_x_47) ;  /* 0x0000000000040947 */ /* 0x000fea0003800000 */
[----:B------:R-:W-:-:S04]  /*11e0*/  DEPBAR.LE SB0, 0x0 ;  /* 0x000080000000791a */ /* 0x000fc80000000000 */
.L_x_47:
[----:B------:R1:W-:Y:S01]  /*11f0*/  STL [R1+0x4], RZ ;  /* 0x000004ff01007387 */ /* 0x0003e20000100800 */
[----:B------:R-:W-:Y:S05]  /*1200*/  WARPSYNC.ALL ;  /* 0x0000000000007948 */ /* 0x000fea0003800000 */
[----:B------:R1:W-:Y:S01]  /*1210*/  STL [R1+0x8], RZ ;  /* 0x000008ff01007387 */ /* 0x0003e20000100800 */
[----:B-----5:R-:W-:Y:S01]  /*1220*/  VOTEU.ALL UP0, P2 ;  /* 0x00000000003f7886 */ /* 0x020fe20001000000 */
[----:B------:R-:W-:Y:S01]  /*1230*/  UMOV UR6, 0x1 ;  /* 0x0000000100067882 */ /* 0x000fe20000000000 */
[----:B------:R-:W-:Y:S01]  /*1240*/  VOTEU.ALL UP1, P2 ;  /* 0x00000000003f7886 */ /* 0x000fe20001020000 */
[----:B------:R1:W-:Y:S01]  /*1250*/  STL [R1+0xc], RZ ;  /* 0x00000cff01007387 */ /* 0x0003e20000100800 */
[----:B------:R-:W-:Y:S01]  /*1260*/  R2UR UR25, R6 ;  /* 0x00000000061972ca */ /* 0x000fe200000e0000 */
[----:B------:R-:W-:-:S04]  /*1270*/  @!UP0 UIADD3 UR8, -UR6, 0x100000, URZ ;  /* 0x0010000006088890 */ /* 0x000fc8000fffe13f */
[----:B------:R-:W-:Y:S02]  /*1280*/  @!UP0 USHF.L.U32 UR9, UR8, 0xb, URZ ;  /* 0x0000000b08098899 */ /* 0x000fe4000800063f */
[----:B------:R-:W-:Y:S01]  /*1290*/  @!UP0 USHF.L.U32 UR8, UR8, 0x1, URZ ;  /* 0x0000000108088899 */ /* 0x000fe2000800063f */
[----:B------:R-:W-:Y:S01]  /*12a0*/  CS2R R24, SRZ ;  /* 0x0000000000187805 */ /* 0x000fe2000001ff00 */
[----:B------:R1:W-:Y:S01]  /*12b0*/  STL [R1+0x10], RZ ;  /* 0x000010ff01007387 */ /* 0x0003e20000100800 */
[----:B------:R-:W-:-:S04]  /*12c0*/  @!UP0 UIADD3 UR6, -UR6, 0x100000, URZ ;  /* 0x0010000006068890 */ /* 0x000fc8000fffe13f */
[----:B------:R-:W-:Y:S02]  /*12d0*/  @!UP0 USHF.L.U32 UR7, UR6, 0xb, URZ ;  /* 0x0000000b06078899 */ /* 0x000fe4000800063f */
[----:B------:R-:W-:Y:S01]  /*12e0*/  @!UP0 USHF.L.U32 UR6, UR6, 0x1, URZ ;  /* 0x0000000106068899 */ /* 0x000fe2000800063f */
[----:B------:R-:W-:Y:S01]  /*12f0*/  CS2R R26, SRZ ;  /* 0x00000000001a7805 */ /* 0x000fe2000001ff00 */
[----:B------:R-:W-:Y:S01]  /*1300*/  VOTEU.ALL UP0, P2 ;  /* 0x00000000003f7886 */ /* 0x000fe20001000000 */
[----:B------:R1:W-:Y:S01]  /*1310*/  STL [R1+0x14], RZ ;  /* 0x000014ff01007387 */ /* 0x0003e20000100800 */
[----:B------:R-:W-:Y:S01]  /*1320*/  USHF.L.U32 UR15, UR33, 0x8, URZ ;  /* 0x00000008210f7899 */ /* 0x000fe2000800063f */
[----:B------:R-:W-:Y:S01]  /*1330*/  CS2R R28, SRZ ;  /* 0x00000000001c7805 */ /* 0x000fe2000001ff00 */
[----:B------:R-:W-:Y:S01]  /*1340*/  USHF.L.U32 UR11, UR32, 0x8, URZ ;  /* 0x00000008200b7899 */ /* 0x000fe2000800063f */
[----:B------:R1:W-:Y:S01]  /*1350*/  STL [R1+0x18], RZ ;  /* 0x000018ff01007387 */ /* 0x0003e20000100800 */
[----:B------:R-:W-:-:S02]  /*1360*/  CS2R R30, SRZ ;  /* 0x00000000001e7805 */ /* 0x000fc4000001ff00 */
[----:B------:R-:W-:Y:S02]  /*1370*/  CS2R R32, SRZ ;  /* 0x0000000000207805 */ /* 0x000fe4000001ff00 */
[----:B------:R-:W-:Y:S01]  /*1380*/  CS2R R34, SRZ ;  /* 0x0000000000227805 */ /* 0x000fe2000001ff00 */
[----:B------:R1:W-:Y:S01]  /*1390*/  STL [R1+0x1c], RZ ;  /* 0x00001cff01007387 */ /* 0x0003e20000100800 */
[----:B------:R-:W-:Y:S02]  /*13a0*/  CS2R R36, SRZ ;  /* 0x0000000000247805 */ /* 0x000fe4000001ff00 */
[----:B------:R-:W-:Y:S02]  /*13b0*/  CS2R R38, SRZ ;  /* 0x0000000000267805 */ /* 0x000fe4000001ff00 */
[----:B------:R-:W-:Y:S01]  /*13c0*/  CS2R R40, SRZ ;  /* 0x0000000000287805 */ /* 0x000fe2000001ff00 */
        /* <DEDUP_REMOVED lines=73> */
[----:B------:R-:W-:-:S03]  /*1860*/  CS2R R150, SRZ ;  /* 0x0000000000967805 */ /* 0x000fc6000001ff00 */
[----:B------:R1:W-:Y:S04]  /*1870*/  STL [R1+0x6c], RZ ;  /* 0x00006cff01007387 */ /* 0x0003e80000100800 */
        /* <DEDUP_REMOVED lines=67> */
[----:B------:R1:W-:Y:S01]  /*1cb0*/  STL [R1+0x17c], RZ ;  /* 0x00017cff01007387 */ /* 0x0003e20000100800 */
[----:B------:R-:W-:Y:S06]  /*1cc0*/  BAR.SYNC.DEFER_BLOCKING 0x0 ;  /* 0x0000000000007b1d */ /* 0x000fec0000010000 */
[----:B------:R1:W-:Y:S04]  /*1cd0*/  STL [R1+0x180], RZ ;  /* 0x000180ff01007387 */ /* 0x0003e80000100800 */
[----:B------:R1:W-:Y:S04]  /*1ce0*/  STL [R1+0x184], RZ ;  /* 0x000184ff01007387 */ /* 0x0003e80000100800 */
[----:B------:R1:W-:Y:S04]  /*1cf0*/  STL [R1+0x188], RZ ;  /* 0x000188ff01007387 */ /* 0x0003e80000100800 */
[----:B------:R1:W-:Y:S04]  /*1d00*/  STL [R1+0x18c], RZ ;  /* 0x00018cff01007387 */ /* 0x0003e80000100800 */
[----:B------:R1:W-:Y:S04]  /*1d10*/  STL [R1+0x190], RZ ;  /* 0x000190ff01007387 */ /* 0x0003e80000100800 */
[----:B------:R-:W2:Y:S02]  /*1d20*/  FENCE.VIEW.ASYNC.S ;  /* 0x00000000000073c6 */ /* 0x000ea40000000000 */
[----:B--2---:R1:W2:Y:S02]  /*1d30*/  @!UP0 SYNCS.EXCH.64 URZ, [UR24+0x10000], UR8 ;  /* 0x01000008183f85b2 */ /* 0x0042a40008000100 */
        /* <DEDUP_REMOVED lines=20> */
[----:B--2---:R-:W-:Y:S06]  /*1e80*/  BAR.SYNC.DEFER_BLOCKING 0x0 ;  /* 0x0000000000007b1d */ /* 0x004fec0000010000 */
[----:B------:R1:W-:Y:S04]  /*1e90*/  STL [R1+0x1e4], RZ ;  /* 0x0001e4ff01007387 */ /* 0x0003e80000100800 */
[----:B------:R1:W-:Y:S04]  /*1ea0*/  STL [R1+0x1e8], RZ ;  /* 0x0001e8ff01007387 */ /* 0x0003e80000100800 */
[----:B------:R1:W-:Y:S04]  /*1eb0*/  STL [R1+0x1ec], RZ ;  /* 0x0001ecff01007387 */ /* 0x0003e80000100800 */
[----:B------:R1:W-:Y:S04]  /*1ec0*/  STL [R1+0x1f0], RZ ;  /* 0x0001f0ff01007387 */ /* 0x0003e80000100800 */
[----:B------:R1:W-:Y:S01]  /*1ed0*/  STL [R1+0x1f4], RZ ;  /* 0x0001f4ff01007387 */ /* 0x0003e20000100800 */
[----:B------:R1:W2:Y:S03]  /*1ee0*/  @!UP1 SYNCS.EXCH.64 URZ, [UR24+0x10008], UR6 ;  /* 0x01000806183f95b2 */ /* 0x0002a60008000100 */
[----:B------:R1:W-:Y:S04]  /*1ef0*/  STL [R1+0x1f8], RZ ;  /* 0x0001f8ff01007387 */ /* 0x0003e80000100800 */
[----:B------:R1:W-:Y:S01]  /*1f00*/  STL [R1+0x1fc], RZ ;  /* 0x0001fcff01007387 */ /* 0x0003e20000100800 */
[----:B------:R-:W-:Y:S05]  /*1f10*/  @!P1 BRA `(.L_x_48) ;  /* 0x00000018009c9947 */ /* 0x000fea0003800000 */
[----:B------:R1:W-:Y:S01]  /*1f20*/  STL [R1], RZ ;  /* 0x000000ff01007387 */ /* 0x0003e20000100800 */
[----:B------:R-:W-:Y:S02]  /*1f30*/  CS2R R24, SRZ ;  /* 0x0000000000187805 */ /* 0x000fe4000001ff00 */
        /* <DEDUP_REMOVED lines=83> */
[----:B------:R-:W-:Y:S01]  /*2470*/  CS2R R150, SRZ ;  /* 0x0000000000967805 */ /* 0x000fe2000001ff00 */
[----:B------:R-:W-:Y:S01]  /*2480*/  UMOV UR5, URZ ;  /* 0x0000003f00057c82 */ /* 0x000fe20008000000 */
[----:B------:R-:W-:Y:S01]  /*2490*/  UMOV UR10, URZ ;  /* 0x0000003f000a7c82 */ /* 0x000fe20008000000 */
        /* <DEDUP_REMOVED lines=105> */
[----:B------:R1:W-:Y:S02]  /*2b30*/  STL [R1+0x1fc], RZ ;  /* 0x0001fcff01007387 */ /* 0x0003e40000100800 */
.L_x_50:
[----:B--2---:R-:W-:Y:S01]  /*2b40*/  BAR.SYNC.DEFER_BLOCKING 0x0 ;  /* 0x0000000000007b1d */ /* 0x004fe20000010000 */
[----:B------:R-:W-:Y:S01]  /*2b50*/  ULEA UR18, UR5, UR24, 0x3 ;  /* 0x0000001805127291 */ /* 0x000fe2000f8e183f */
[----:B---3--:R-:W-:Y:S01]  /*2b60*/  @!P2 IMAD.MOV.U32 R0, RZ, RZ, 0x8000 ;  /* 0x00008000ff00a424 */ /* 0x008fe200078e00ff */
[----:B------:R-:W-:Y:S01]  /*2b70*/  ELECT P0, URZ, PT ;  /* 0x00000000003f782f */ /* 0x000fe20003800000 */
[----:B-1----:R-:W-:-:S03]  /*2b80*/  ULEA UR8, UR5, UR24, 0xe ;  /* 0x0000001805087291 */ /* 0x002fc6000f8e703f */
[----:B------:R-:W-:Y:S02]  /*2b90*/  ISETP.LT.U32.AND P0, PT, R2, 0x20, P0 ;  /* 0x000000200200780c */ /* 0x000fe40000701070 */
[----:B------:R-:W-:Y:S01]  /*2ba0*/  ELECT P1, URZ, PT ;  /* 0x00000000003f782f */ /* 0x000fe20003820000 */
[----:B------:R-:W-:-:S03]  /*2bb0*/  UIADD3 UR12, UR8, 0x8000, URZ ;  /* 0x00008000080c7890 */ /* 0x000fc6000fffe03f */
[----:B------:R-:W-:Y:S01]  /*2bc0*/  ISETP.LT.U32.AND P1, PT, R2, 0x20, P1 ;  /* 0x000000200200780c */ /* 0x000fe20000f21070 */
[----:B------:R-:W-:-:S06]  /*2bd0*/  UMOV UR14, UR10 ;  /* 0x0000000a000e7c82 */ /* 0x000fcc0008000000 */
[----:B------:R-:W-:Y:S01]  /*2be0*/  VOTEU.ANY UP0, P0 ;  /* 0x00000000003f7886 */ /* 0x000fe20000000100 */
[----:B------:R-:W-:Y:S01]  /*2bf0*/  VOTEU.ANY UP2, P0 ;  /* 0x00000000003f7886 */ /* 0x000fe20000040100 */
[----:B------:R1:W-:Y:S01]  /*2c00*/  @!P2 SYNCS.ARRIVE.TRANS64 RZ, [UR18+0x10000], R0 ;  /* 0x01000000ffffa9a7 */ /* 0x0003e20008000012 */
[----:B------:R2:W-:Y:S06]  /*2c10*/  MEMBAR.ALL.CTA ;  /* 0x0000000000007992 */ /* 0x0005ec0000008000 */
[----:B--2---:R-:W2:Y:S01]  /*2c20*/  FENCE.VIEW.ASYNC.S ;  /* 0x00000000000073c6 */ /* 0x004ea20000000000 */
[----:B------:R-:W-:Y:S01]  /*2c30*/  @UP0 UIADD3 UR9, UR18, 0x10000, URZ ;  /* 0x0001000012090890 */ /* 0x000fe2000fffe03f */
[----:B------:R-:W-:Y:S01]  /*2c40*/  @UP0 UMOV UR6, UR26 ;  /* 0x0000001a00060c82 */ /* 0x000fe20008000000 */
[----:B------:R-:W-:Y:S01]  /*2c50*/  @UP0 UMOV UR7, UR27 ;  /* 0x0000001b00070c82 */ /* 0x000fe20008000000 */
[----:B--2---:R-:W-:Y:S01]  /*2c60*/  VOTEU.ANY UP1, P1 ;  /* 0x00000000003f7886 */ /* 0x004fe20000820100 */
[----:B------:R-:W-:Y:S01]  /*2c70*/  VOTEU.ANY UP3, P1 ;  /* 0x00000000003f7886 */ /* 0x000fe20000860100 */
[----:B-1----:R-:W-:-:S03]  /*2c80*/  IMAD.U32 R0, RZ, RZ, UR4 ;  /* 0x00000004ff007e24 */ /* 0x002fc6000f8e00ff */
[----:B------:R-:W-:Y:S01]  /*2c90*/  @UP1 UIADD3 UR13, UR18, 0x10000, URZ ;  /* 0x00010000120d1890 */ /* 0x000fe2000fffe03f */
[----:B------:R-:W-:Y:S01]  /*2ca0*/  @UP1 UMOV UR16, UR28 ;  /* 0x0000001c00101c82 */ /* 0x000fe20008000000 */
[----:B------:R-:W-:Y:S01]  /*2cb0*/  @UP1 UMOV UR17, UR29 ;  /* 0x0000001d00111c82 */ /* 0x000fe20008000000 */
[----:B------:R-:W-:Y:S01]  /*2cc0*/  SHF.L.U32 R0, R0, 0x1f, RZ ;  /* 0x0000001f00007819 */ /* 0x000fe200000006ff */
[----:B------:R-:W-:Y:S06]  /*2cd0*/  BAR.SYNC.DEFER_BLOCKING 0x0 ;  /* 0x0000000000007b1d */ /* 0x000fec0000010000 */
[----:B------:R1:W-:Y:S02]  /*2ce0*/  @UP2 UTMALDG.2D [UR8], [UR6] ;  /* 0x00000008060025b4 */ /* 0x0003e40008008000 */
[----:B------:R-:W-:Y:S06]  /*2cf0*/  BAR.SYNC.DEFER_BLOCKING 0x0 ;  /* 0x0000000000007b1d */ /* 0x000fec0000010000 */
[----:B------:R1:W-:Y:S02]  /*2d00*/  @UP3 UTMALDG.2D [UR12], [UR16] ;  /* 0x0000000c100035b4 */ /* 0x0003e40008008000 */
[----:B------:R-:W-:Y:S06]  /*2d10*/  BAR.SYNC.DEFER_BLOCKING 0x0 ;  /* 0x0000000000007b1d */ /* 0x000fec0000010000 */
[----:B------:R-:W2:Y:S02]  /*2d20*/  SYNCS.PHASECHK.TRANS64.TRYWAIT P0, [UR18+0x10000], R0 ;  /* 0x01000000ff0075a7 */ /* 0x000ea40008000152 */
[----:B-12---:R-:W-:Y:S05]  /*2d30*/  @!P0 BRA `(.L_x_49) ;  /* 0x0000002400d08947 */ /* 0x006fea0003800000 */
.L_x_51:
[----:B------:R-:W-:Y:S01]  /*2d40*/  STL.64 [R1+0x268], R150 ;  /* 0x0002689601007387 */ /* 0x000fe20000100a00 */
[----:B------:R-:W-:Y:S01]  /*2d50*/  USHF.L.U32 UR6, UR25, 0x6, URZ ;  /* 0x0000000619067899 */ /* 0x000fe2000800063f */
[----:B------:R-:W1:Y:S02]  /*2d60*/  LDC R0, c[0x0][0x230] ;  /* 0x00008c00ff007b82 */ /* 0x000e640000000800 */
[----:B------:R-:W-:Y:S04]  /*2d70*/  STL.64 [R1+0x260], R148 ;  /* 0x0002609401007387 */ /* 0x000fe80000100a00 */
        /* <DEDUP_REMOVED lines=11> */
[----:B------:R2:W-:Y:S04]  /*2e30*/  STL.64 [R1+0x200], R124 ;  /* 0x0002007c01007387 */ /* 0x0005e80000100a00 */
[----:B--2---:R-:W2:Y:S04]  /*2e40*/  LDL.LU.64 R124, [R1] ;  /* 0x00000000017c7983 */ /* 0x004ea80000300a00 */
[----:B------:R-:W2:Y:S04]  /*2e50*/  LDL.LU.64 R126, [R1+0x8] ;  /* 0x00000800017e7983 */ /* 0x000ea80000300a00 */
        /* <DEDUP_REMOVED lines=61> */
[----:B------:R-:W2:Y:S01]  /*3230*/  LDL.LU.64 R250, [R1+0x1f8] ;  /* 0x0001f80001fa7983 */ /* 0x000ea20000300a00 */
[----:B------:R-:W-:-:S02]  /*3240*/  ULOP3.LUT UR6, UR6, 0x100, URZ, 0xc0, !UPT ;  /* 0x0000010006067892 */ /* 0x000fc4000f8ec03f */
[----:B------:R-:W-:Y:S02]  /*3250*/  USHF.R.U32.HI UR7, URZ, 0x4, UR12 ;  /* 0x000000043f077899 */ /* 0x000fe4000801160c */
[----:B------:R-:W-:Y:S02]  /*3260*/  ULEA.HI UR8, UR8, UR6, URZ, 0x1c ;  /* 0x0000000608087291 */ /* 0x000fe4000f8fe03f */
[----:B------:R-:W-:Y:S02]  /*3270*/  USGXT.U32 UR6, UR7, 0xe ;  /* 0x0000000e0706789a */ /* 0x000fe40008000000 */
[----:B------:R-:W-:Y:S01]  /*3280*/  ULOP3.LUT UR16, UR8, 0x3fff, URZ, 0xc0, !UPT ;  /* 0x00003fff08107892 */ /* 0x000fe2000f8ec03f */
[----:B------:R-:W-:Y:S01]  /*3290*/  UMOV UR19, 0x80000020 ;  /* 0x8000002000137882 */ /* 0x000fe20000000000 */
[----:B------:R-:W-:Y:S02]  /*32a0*/  UMOV UR17, 0x80000020 ;  /* 0x8000002000117882 */ /* 0x000fe40000000000 */
[----:B------:R-:W-:Y:S01]  /*32b0*/  UIADD3 UR20, UP0, UR16, 0x2, URZ ;  /* 0x0000000210147890 */ /* 0x000fe2000ff1e03f */
[----:B------:R-:W-:Y:S01]  /*32c0*/  UMOV UR18, UR6 ;  /* 0x0000000600127c82 */ /* 0x000fe20008000000 */
[----:B------:R-:W-:Y:S01]  /*32d0*/  UMOV UR8, URZ ;  /* 0x0000003f00087c82 */ /* 0x000fe20008000000 */
[----:B------:R-:W-:Y:S01]  /*32e0*/  UMOV UR22, 0xfffffffe ;  /* 0xfffffffe00167882 */ /* 0x000fe20000000000 */
[----:B------:R-:W-:Y:S01]  /*32f0*/  UMOV UR23, 0x7fffffdf ;  /* 0x7fffffdf00177882 */ /* 0x000fe20000000000 */
[----:B------:R-:W-:Y:S01]  /*3300*/  UMOV UR7, URZ ;  /* 0x0000003f00077c82 */ /* 0x000fe20008000000 */
[----:B------:R-:W-:-:S02]  /*3310*/  UIADD3.X UR21, UR8, -0x7fffffe0, URZ, UP0, !UPT ;  /* 0x8000002008157890 */ /* 0x000fc400087fe43f */
[----:B------:R-:W-:Y:S01]  /*3320*/  UIADD3.64 UR22, UR6, -UR22, URZ ;  /* 0x8000001606167297 */ /* 0x000fe2000fffe03f */
[----:B--2---:R-:W-:-:S06]  /*3330*/  WARPGROUP.ARRIVE ;  /* 0x00000000000079c5 */ /* 0x004fcc0000000000 */
[----:B------:R-:W-:Y:S03]  /*3340*/  QGMMA.64x256x32.F32.E4M3.E4M3 R124, gdesc[UR16], R124, gsb0 ;  /* 0x03e00000107c79f3 */ /* 0x000fe6000800087c */
[----:B------:R-:W-:Y:S02]  /*3350*/  WARPGROUP.DEPBAR.LE gsb0, 0x0 ;  /* 0x00008000000079c5 */ /* 0x000fe40000010000 */
[----:B------:R-:W-:-:S15]  /*3360*/  WARPGROUP.ARRIVE ;  /* 0x00000000000079c5 */ /* 0x000fde0000000000 */
[----:B------:R-:W-:-:S08]  /*3370*/  NOP ;  /* 0x0000000000007918 */ /* 0x000fd00000000000 */
[----:B------:R-:W-:Y:S03]  /*3380*/  QGMMA.64x256x32.F32.E4M3.E4M3 R124, gdesc[UR20], R124, gsb0 ;  /* 0x03e00000147c79f3 */ /* 0x000fe6000800087c */
[----:B------:R-:W-:Y:S02]  /*3390*/  WARPGROUP.DEPBAR.LE gsb0, 0x0 ;  /* 0x00008000000079c5 */ /* 0x000fe40000010000 */
[----:B------:R-:W-:Y:S04]  /*33a0*/  STL.64 [R1], R124 ;  /* 0x0000007c01007387 */ /* 0x000fe80000100a00 */
        /* <DEDUP_REMOVED lines=63> */
[----:B--2---:R-:W2:Y:S04]  /*37a0*/  LDL.LU.64 R150, [R1+0x268] ;  /* 0x0002680001967983 */ /* 0x004ea80000300a00 */
        /* <DEDUP_REMOVED lines=13> */
[----:B------:R-:W-:-:S02]  /*3880*/  UIADD3.64 UR16, UR20, 0x1fe, URZ ;  /* 0x000001fe14107897 */ /* 0x000fc4000fffe03f */
[----:B------:R-:W-:Y:S02]  /*3890*/  UIADD3.64 UR20, UR20, 0x200, URZ ;  /* 0x0000020014147897 */ /* 0x000fe4000fffe03f */
[----:B------:R-:W-:Y:S02]  /*38a0*/  UIADD3 UR10, UR10, 0x40, URZ ;  /* 0x000000400a0a7890 */ /* 0x000fe4000fffe03f */
[----:B------:R-:W-:-:S04]  /*38b0*/  UIADD3 UR5, UR5, 0x1, URZ ;  /* 0x0000000105057890 */ /* 0x000fc8000fffe03f */
[----:B-1----:R-:W-:Y:S01]  /*38c0*/  ISETP.LE.AND P0, PT, R0, UR10, PT ;  /* 0x0000000a00007c0c */ /* 0x002fe2000bf03270 */
[----:B------:R-:W-:-:S04]  /*38d0*/  UISETP.NE.U32.AND UP0, UPT, UR5, 0x2, UPT ;  /* 0x000000020500788c */ /* 0x000fc8000bf05070 */
[----:B------:R-:W-:Y:S02]  /*38e0*/  USEL UR6, URZ, 0x1, UP0 ;  /* 0x000000013f067887 */ /* 0x000fe40008000000 */
[----:B------:R-:W-:Y:S02]  /*38f0*/  USEL UR5, UR5, URZ, UP0 ;  /* 0x0000003f05057287 */ /* 0x000fe40008000000 */
[----:B------:R-:W-:Y:S01]  /*3900*/  ULOP3.LUT UR4, UR4, UR6, URZ, 0x3c, !UPT ;  /* 0x0000000604047292 */ /* 0x000fe2000f8e3c3f */
[----:B--2---:R-:W-:-:S06]  /*3910*/  WARPGROUP.ARRIVE ;  /* 0x00000000000079c5 */ /* 0x004fcc0000000000 */
[----:B------:R-:W-:Y:S03]  /*3920*/  QGMMA.64x256x32.F32.E4M3.E4M3 R24, gdesc[UR16], R24, gsb0 ;  /* 0x03e00000101879f3 */ /* 0x000fe60008000818 */
[----:B------:R-:W-:Y:S02]  /*3930*/  WARPGROUP.DEPBAR.LE gsb0, 0x0 ;  /* 0x00008000000079c5 */ /* 0x000fe40000010000 */
[----:B------:R-:W-:-:S15]  /*3940*/  WARPGROUP.ARRIVE ;  /* 0x00000000000079c5 */ /* 0x000fde0000000000 */
[----:B------:R-:W-:-:S08]  /*3950*/  NOP ;  /* 0x0000000000007918 */ /* 0x000fd00000000000 */
[----:B------:R-:W-:Y:S03]  /*3960*/  QGMMA.64x256x32.F32.E4M3.E4M3 R24, gdesc[UR20], R24, gsb0 ;  /* 0x03e00000141879f3 */ /* 0x000fe60008000818 */
[----:B------:R-:W-:Y:S02]  /*3970*/  WARPGROUP.DEPBAR.LE gsb0, 0x0 ;  /* 0x00008000000079c5 */ /* 0x000fe40000010000 */
[----:B---3--:R-:W-:Y:S05]  /*3980*/  @!P0 BRA `(.L_x_50) ;  /* 0xfffffff0006c8947 */ /* 0x008fea000383ffff */
.L_x_48:
[----:B------:R5:W-:Y:S04]  /*3990*/  STL [R1+0x20c], R148 ;  /* 0x00020c9401007387 */ /* 0x000be80000100800 */
[----:B-1-3--:R-:W3:Y:S01]  /*39a0*/  LDL.LU R5, [R1+0x4] ;  /* 0x0000040001057983 */ /* 0x00aee20000300800 */
[----:B--2---:R-:W-:Y:S06]  /*39b0*/  BAR.SYNC.DEFER_BLOCKING 0x0 ;  /* 0x0000000000007b1d */ /* 0x004fec0000010000 */
[----:B-----5:R-:W3:Y:S04]  /*39c0*/  LDL.LU R148, [R1] ;  /* 0x0000000001947983 */ /* 0x020ee80000300800 */
[----:B------:R1:W-:Y:S04]  /*39d0*/  STL [R1+0x208], R149 ;  /* 0x0002089501007387 */ /* 0x0003e80000100800 */
[----:B-1----:R-:W2:Y:S01]  /*39e0*/  LDL.LU R149, [R1+0x8] ;  /* 0x0000080001957983 */ /* 0x002ea20000300800 */
[----:B------:R-:W1:Y:S03]  /*39f0*/  @!P2 SYNCS.CCTL.IV [UR24+0x10000] ;  /* 0x01000000ff00a9b1 */ /* 0x000e660008000018 */
[----:B------:R-:W2:Y:S04]  /*3a00*/  LDL.LU R3, [R1+0xc] ;  /* 0x00000c0001037983 */ /* 0x000ea80000300800 */
[----:B------:R5:W-:Y:S01]  /*3a10*/  STL [R1+0x204], R150 ;  /* 0x0002049601007387 */ /* 0x000be20000100800 */
[----:B-1----:R-:W-:Y:S06]  /*3a20*/  BAR.SYNC.DEFER_BLOCKING 0x0 ;  /* 0x0000000000007b1d */ /* 0x002fec0000010000 */
[----:B-----5:R-:W5:Y:S04]  /*3a30*/  LDL.LU R150, [R1+0x10] ;  /* 0x0000100001967983 */ /* 0x020f680000300800 */
[----:B------:R-:W5:Y:S04]  /*3a40*/  LDL.LU R0, [R1+0x14] ;  /* 0x0000140001007983 */ /* 0x000f680000300800 */
[----:B------:R1:W-:Y:S01]  /*3a50*/  STL [R1+0x200], R151 ;  /* 0x0002009701007387 */ /* 0x0003e20000100800 */
[----:B------:R-:W-:-:S02]  /*3a60*/  F2FP.SATFINITE.E4M3.F32.PACK_AB_MERGE_C R24, R25, R24, RZ ;  /* 0x000000181918723e */ /* 0x000fc400048070ff */
[----:B------:R-:W-:Y:S02]  /*3a70*/  F2FP.SATFINITE.E4M3.F32.PACK_AB_MERGE_C R26, R27, R26, RZ ;  /* 0x0000001a1b1a723e */ /* 0x000fe400048070ff */
[----:B------:R-:W-:Y:S02]  /*3a80*/  F2FP.SATFINITE.E4M3.F32.PACK_AB_MERGE_C R28, R29, R28, RZ ;  /* 0x0000001c1d1c723e */ /* 0x000fe400048070ff */
[----:B------:R-:W-:Y:S01]  /*3a90*/  F2FP.SATFINITE.E4M3.F32.PACK_AB_MERGE_C R30, R31, R30, RZ ;  /* 0x0000001e1f1e723e */ /* 0x000fe200048070ff */
[----:B------:R-:W5:Y:S01]  /*3aa0*/  @!P2 SYNCS.CCTL.IV [UR24+0x10008] ;  /* 0x01000800ff00a9b1 */ /* 0x000f620008000018 */
[----:B-1----:R-:W5:Y:S04]  /*3ab0*/  LDL.LU R151, [R1+0x18] ;  /* 0x0000180001977983 */ /* 0x002f680000300800 */
[----:B----4-:R-:W4:Y:S04]  /*3ac0*/  LDL.LU R4, [R1+0x1c] ;  /* 0x00001c0001047983 */ /* 0x010f280000300800 */
[----:B------:R-:W4:Y:S04]  /*3ad0*/  LDL.LU R7, [R1+0x20] ;  /* 0x0000200001077983 */ /* 0x000f280000300800 */
        /* <DEDUP_REMOVED lines=116> */
[----:B------:R-:W4:Y:S01]  /*4220*/  LDL.LU R193, [R1+0x1f4] ;  /* 0x0001f40001c17983 */ /* 0x000f220000300800 */
[----:B---3--:R-:W-:-:S03]  /*4230*/  F2FP.SATFINITE.E4M3.F32.PACK_AB_MERGE_C R5, R5, R148, RZ ;  /* 0x000000940505723e */ /* 0x008fc600048070ff */
[----:B------:R-:W3:Y:S01]  /*4240*/  LDL.LU R195, [R1+0x1f8] ;  /* 0x0001f80001c37983 */ /* 0x000ee20000300800 */
[----:B--2---:R-:W-:-:S03]  /*4250*/  F2FP.SATFINITE.E4M3.F32.PACK_AB_MERGE_C R3, R3, R149, RZ ;  /* 0x000000950303723e */ /* 0x004fc600048070ff */
[----:B------:R-:W3:Y:S01]  /*4260*/  LDL.LU R194, [R1+0x1fc] ;  /* 0x0001fc0001c27983 */ /* 0x000ee20000300800 */
[----:B-----5:R-:W-:-:S03]  /*4270*/  F2FP.SATFINITE.E4M3.F32.PACK_AB_MERGE_C R0, R0, R150, RZ ;  /* 0x000000960000723e */ /* 0x020fc600048070ff */
[----:B------:R-:W2:Y:S01]  /*4280*/  LDL.LU R148, [R1+0x20c] ;  /* 0x00020c0001947983 */ /* 0x000ea20000300800 */
[----:B----4-:R-:W-:-:S03]  /*4290*/  F2FP.SATFINITE.E4M3.F32.PACK_AB_MERGE_C R4, R4, R151, RZ ;  /* 0x000000970404723e */ /* 0x010fc600048070ff */
[----:B------:R-:W2:Y:S04]  /*42a0*/  LDL.LU R149, [R1+0x208] ;  /* 0x0002080001957983 */ /* 0x000ea80000300800 */
[----:B------:R-:W4:Y:S04]  /*42b0*/  LDL.LU R150, [R1+0x204] ;  /* 0x0002040001967983 */ /* 0x000f280000300800 */
[----:B------:R-:W4:Y:S01]  /*42c0*/  LDL.LU R151, [R1+0x200] ;  /* 0x0002000001977983 */ /* 0x000f220000300800 */
[----:B------:R-:W-:Y:S02]  /*42d0*/  F2FP.SATFINITE.E4M3.F32.PACK_AB_MERGE_C R6, R6, R7, RZ ;  /* 0x000000070606723e */ /* 0x000fe400048070ff */
[----:B------:R-:W-:-:S02]  /*42e0*/  ELECT P0, URZ, PT ;  /* 0x00000000003f782f */ /* 0x000fc40003800000 */
[----:B------:R-:W-:Y:S01]  /*42f0*/  F2FP.SATFINITE.E4M3.F32.PACK_AB_MERGE_C R88, R89, R88, RZ ;  /* 0x000000585958723e */ /* 0x000fe200048070ff */
[----:B------:R-:W1:Y:S01]  /*4300*/  S2R R7, SR_TID.X ;  /* 0x0000000000077919 */ /* 0x000e620000002100 */
[----:B------:R-:W-:Y:S01]  /*4310*/  F2FP.SATFINITE.E4M3.F32.PACK_AB_MERGE_C R90, R91, R90, RZ ;  /* 0x0000005a5b5a723e */ /* 0x000fe200048070ff */
[----:B------:R-:W-:Y:S01]  /*4320*/  ULOP3.LUT UR25, UR25, 0x1, URZ, 0xc0, !UPT ;  /* 0x0000000119197892 */ /* 0x000fe2000f8ec03f */
[----:B------:R-:W-:Y:S01]  /*4330*/  F2FP.SATFINITE.E4M3.F32.PACK_AB_MERGE_C R92, R93, R92, RZ ;  /* 0x0000005c5d5c723e */ /* 0x000fe200048070ff */
[----:B------:R-:W-:Y:S01]  /*4340*/  UMOV UR10, UR11 ;  /* 0x0000000b000a7c82 */ /* 0x000fe20008000000 */
[----:B------:R-:W-:Y:S01]  /*4350*/  F2FP.SATFINITE.E4M3.F32.PACK_AB_MERGE_C R94, R95, R94, RZ ;  /* 0x0000005e5f5e723e */ /* 0x000fe200048070ff */
[----:B------:R-:W-:Y:S01]  /*4360*/  ULEA UR9, UR25, UR15, 0x7 ;  /* 0x0000000f19097291 */ /* 0x000fe2000f8e383f */
[----:B------:R-:W-:Y:S01]  /*4370*/  F2FP.SATFINITE.E4M3.F32.PACK_AB_MERGE_C R8, R8, R2, RZ ;  /* 0x000000020808723e */ /* 0x000fe200048070ff */
[----:B------:R-:W-:Y:S01]  /*4380*/  ULEA UR8, UR25, UR24, 0xf ;  /* 0x0000001819087291 */ /* 0x000fe2000f8e783f */
[----:B------:R-:W-:-:S02]  /*4390*/  F2FP.SATFINITE.E4M3.F32.PACK_AB_MERGE_C R9, R9, R252, RZ ;  /* 0x000000fc0909723e */ /* 0x000fc400048070ff */
[----:B------:R-:W-:Y:S02]  /*43a0*/  F2FP.SATFINITE.E4M3.F32.PACK_AB_MERGE_C R10, R10, R251, RZ ;  /* 0x000000fb0a0a723e */ /* 0x000fe400048070ff */
[----:B------:R-:W-:Y:S02]  /*43b0*/  F2FP.SATFINITE.E4M3.F32.PACK_AB_MERGE_C R32, R33, R32, RZ ;  /* 0x000000202120723e */ /* 0x000fe400048070ff */
[----:B------:R-:W-:Y:S02]  /*43c0*/  F2FP.SATFINITE.E4M3.F32.PACK_AB_MERGE_C R34, R35, R34, RZ ;  /* 0x000000222322723e */ /* 0x000fe400048070ff */
[----:B------:R-:W-:Y:S02]  /*43d0*/  F2FP.SATFINITE.E4M3.F32.PACK_AB_MERGE_C R36, R37, R36, RZ ;  /* 0x000000242524723e */ /* 0x000fe400048070ff */
[----:B------:R-:W-:Y:S02]  /*43e0*/  F2FP.SATFINITE.E4M3.F32.PACK_AB_MERGE_C R38, R39, R38, RZ ;  /* 0x000000262726723e */ /* 0x000fe400048070ff */
[----:B------:R-:W-:-:S02]  /*43f0*/  F2FP.SATFINITE.E4M3.F32.PACK_AB_MERGE_C R96, R97, R96, RZ ;  /* 0x000000606160723e */ /* 0x000fc400048070ff */
[----:B------:R-:W-:Y:S02]  /*4400*/  F2FP.SATFINITE.E4M3.F32.PACK_AB_MERGE_C R98, R99, R98, RZ ;  /* 0x000000626362723e */ /* 0x000fe400048070ff */
[----:B------:R-:W-:Y:S02]  /*4410*/  F2FP.SATFINITE.E4M3.F32.PACK_AB_MERGE_C R100, R101, R100, RZ ;  /* 0x000000646564723e */ /* 0x000fe400048070ff */
[----:B------:R-:W-:Y:S02]  /*4420*/  F2FP.SATFINITE.E4M3.F32.PACK_AB_MERGE_C R102, R103, R102, RZ ;  /* 0x000000666766723e */ /* 0x000fe400048070ff */
[----:B------:R-:W-:Y:S02]  /*4430*/  F2FP.SATFINITE.E4M3.F32.PACK_AB_MERGE_C R11, R11, R250, RZ ;  /* 0x000000fa0b0b723e */ /* 0x000fe400048070ff */
[----:B------:R-:W-:Y:S01]  /*4440*/  F2FP.SATFINITE.E4M3.F32.PACK_AB_MERGE_C R12, R12, R249, RZ ;  /* 0x000000f90c0c723e */ /* 0x000fe200048070ff */
[----:B-1----:R-:W-:Y:S01]  /*4450*/  IMAD.SHL.U32 R25, R7, 0x40, RZ ;  /* 0x0000004007197824 */ /* 0x002fe200078e00ff */
[----:B------:R-:W-:Y:S01]  /*4460*/  F2FP.SATFINITE.E4M3.F32.PACK_AB_MERGE_C R163, R163, R226, RZ ;  /* 0x000000e2a3a3723e */ /* 0x000fe200048070ff */
[----:B------:R-:W-:Y:S01]  /*4470*/  IMAD.SHL.U32 R27, R7, 0x2, RZ ;  /* 0x00000002071b7824 */ /* 0x000fe200078e00ff */
[----:B------:R-:W-:-:S02]  /*4480*/  F2FP.SATFINITE.E4M3.F32.PACK_AB_MERGE_C R13, R13, R248, RZ ;  /* 0x000000f80d0d723e */ /* 0x000fc400048070ff */
[----:B------:R-:W-:Y:S02]  /*4490*/  LOP3.LUT R25, R25, 0x3800, RZ, 0xc0, !PT ;  /* 0x0000380019197812 */ /* 0x000fe400078ec0ff */
[----:B------:R-:W-:Y:S02]  /*44a0*/  LOP3.LUT R27, R27, 0x6, RZ, 0xc0, !PT ;  /* 0x000000061b1b7812 */ /* 0x000fe400078ec0ff */
        /* <DEDUP_REMOVED lines=90> */
[----:B------:R-:W-:Y:S02]  /*4a50*/  LOP3.LUT R2, R7, 0xff, RZ, 0xc0, !PT ;  /* 0x000000ff07027812 */ /* 0x000fe400078ec0ff */
[----:B------:R-:W-:Y:S02]  /*4a60*/  F2FP.SATFINITE.E4M3.F32.PACK_AB_MERGE_C R187, R187, R202, RZ ;  /* 0x000000cabbbb723e */ /* 0x000fe400048070ff */
[----:B------:R-:W-:Y:S02]  /*4a70*/  ISETP.LT.U32.AND P0, PT, R2, 0x40, P0 ;  /* 0x000000400200780c */ /* 0x000fe40000701070 */
[----:B------:R-:W-:-:S11]  /*4a80*/  F2FP.SATFINITE.E4M3.F32.PACK_AB_MERGE_C R188, R188, R201, RZ ;  /* 0x000000c9bcbc723e */ /* 0x000fd600048070ff */
[----:B------:R-:W-:Y:S01]  /*4a90*/  VOTEU.ANY UP0, P0 ;  /* 0x00000000003f7886 */ /* 0x000fe20000000100 */
[----:B------:R-:W-:Y:S01]  /*4aa0*/  F2FP.SATFINITE.E4M3.F32.PACK_AB_MERGE_C R189, R189, R200, RZ ;  /* 0x000000c8bdbd723e */ /* 0x000fe200048070ff */
[----:B------:R-:W-:-:S03]  /*4ab0*/  VOTEU.ANY UP1, P0 ;  /* 0x00000000003f7886 */ /* 0x000fc60000020100 */
[----:B------:R-:W-:Y:S01]  /*4ac0*/  @UP0 UMOV UR6, UR30 ;  /* 0x0000001e00060c82 */ /* 0x000fe20008000000 */
[----:B------:R-:W-:Y:S01]  /*4ad0*/  @UP0 UMOV UR7, UR31 ;  /* 0x0000001f00070c82 */ /* 0x000fe20008000000 */
[----:B------:R-:W-:Y:S02]  /*4ae0*/  F2FP.SATFINITE.E4M3.F32.PACK_AB_MERGE_C R190, R190, R199, RZ ;  /* 0x000000c7bebe723e */ /* 0x000fe400048070ff */
[----:B------:R-:W-:Y:S02]  /*4af0*/  F2FP.SATFINITE.E4M3.F32.PACK_AB_MERGE_C R191, R191, R198, RZ ;  /* 0x000000c6bfbf723e */ /* 0x000fe400048070ff */
[----:B------:R-:W-:Y:S02]  /*4b00*/  F2FP.SATFINITE.E4M3.F32.PACK_AB_MERGE_C R192, R192, R197, RZ ;  /* 0x000000c5c0c0723e */ /* 0x000fe400048070ff */
[----:B------:R-:W-:Y:S02]  /*4b10*/  F2FP.SATFINITE.E4M3.F32.PACK_AB_MERGE_C R193, R193, R196, RZ ;  /* 0x000000c4c1c1723e */ /* 0x000fe400048070ff */
[----:B------:R-:W-:-:S05]  /*4b20*/  LOP3.LUT R196, R7, 0x1c, RZ, 0xc0, !PT ;  /* 0x0000001c07c47812 */ /* 0x000fca00078ec0ff */
[----:B------:R-:W-:Y:S01]  /*4b30*/  IMAD R25, R196, 0x20, R25 ;  /* 0x00000020c4197824 */ /* 0x000fe200078e0219 */
[----:B---3--:R-:W-:Y:S01]  /*4b40*/  F2FP.SATFINITE.E4M3.F32.PACK_AB_MERGE_C R194, R194, R195, RZ ;  /* 0x000000c3c2c2723e */ /* 0x008fe200048070ff */
[----:B------:R-:W-:-:S04]  /*4b50*/  IMAD R196, R196, 0x4, R27 ;  /* 0x00000004c4c47824 */ /* 0x000fc800078e021b */
[----:B------:R-:W-:Y:S01]  /*4b60*/  IMAD.IADD R25, R25, 0x1, R196 ;  /* 0x0000000119197824 */ /* 0x000fe200078e02c4 */
[----:B--2---:R-:W-:-:S04]  /*4b70*/  F2FP.SATFINITE.E4M3.F32.PACK_AB_MERGE_C R148, R149, R148, RZ ;  /* 0x000000949594723e */ /* 0x004fc800048070ff */
[----:B------:R1:W-:Y:S04]  /*4b80*/  STS.U16 [R25+UR24+0x400], R3 ;  /* 0x0004000319007988 */ /* 0x0003e80008000418 */
[----:B------:R2:W-:Y:S01]  /*4b90*/  STS.U16 [R25+UR24], R5 ;  /* 0x0000000519007988 */ /* 0x0005e20008000418 */
[----:B----4-:R-:W-:-:S03]  /*4ba0*/  F2FP.SATFINITE.E4M3.F32.PACK_AB_MERGE_C R150, R151, R150, RZ ;  /* 0x000000969796723e */ /* 0x010fc600048070ff */
[----:B------:R-:W-:Y:S01]  /*4bb0*/  STS.U16 [R25+UR24+0x8], R0 ;  /* 0x0000080019007988 */ /* 0x000fe20008000418 */
[----:B-1----:R-:W-:-:S03]  /*4bc0*/  LOP3.LUT R3, R25, 0x10, RZ, 0x3c, !PT ;  /* 0x0000001019037812 */ /* 0x002fc600078e3cff */
[----:B------:R-:W-:Y:S01]  /*4bd0*/  STS.U16 [R25+UR24+0x408], R4 ;  /* 0x0004080419007988 */ /* 0x000fe20008000418 */
[----:B--2---:R-:W-:-:S03]  /*4be0*/  LOP3.LUT R5, R25, 0x20, RZ, 0x3c, !PT ;  /* 0x0000002019057812 */ /* 0x004fc600078e3cff */
[----:B------:R-:W-:Y:S04]  /*4bf0*/  STS.U16 [R25+UR24+0x8000], R163 ;  /* 0x008000a319007988 */ /* 0x000fe80008000418 */
        /* <DEDUP_REMOVED lines=11> */
[----:B------:R-:W-:Y:S04]  /*4cb0*/  STS.U16 [R3+UR24], R6 ;  /* 0x0000000603007988 */ /* 0x000fe80008000418 */
        /* <DEDUP_REMOVED lines=14> */
[----:B------:R1:W-:Y:S04]  /*4da0*/  STS.U16 [R3+UR24+0xc408], R102 ;  /* 0x00c4086603007988 */ /* 0x0003e80008000418 */
[----:B------:R-:W-:Y:S04]  /*4db0*/  STS.U16 [R5+UR24], R11 ;  /* 0x0000000b05007988 */ /* 0x000fe80008000418 */
[----:B------:R-:W-:Y:S01]  /*4dc0*/  STS.U16 [R5+UR24+0x400], R12 ;  /* 0x0004000c05007988 */ /* 0x000fe20008000418 */
[----:B-1----:R-:W-:-:S03]  /*4dd0*/  LOP3.LUT R3, R25, 0x30, RZ, 0x3c, !PT ;  /* 0x0000003019037812 */ /* 0x002fc600078e3cff */
        /* <DEDUP_REMOVED lines=50> */
[----:B-1----:R-:W-:-:S02]  /*5100*/  LOP3.LUT R5, R25, 0x60, RZ, 0x3c, !PT ;  /* 0x0000006019057812 */ /* 0x002fc400078e3cff */
[----:B------:R-:W-:Y:S01]  /*5110*/  LOP3.LUT R25, R25, 0x70, RZ, 0x3c, !PT ;  /* 0x0000007019197812 */ /* 0x000fe200078e3cff */
        /* <DEDUP_REMOVED lines=45> */
[----:B------:R-:W-:Y:S01]  /*53f0*/  STS.U16 [R25+UR24+0xc408], R150 ;  /* 0x00c4089619007988 */ /* 0x000fe20008000418 */
[----:B------:R1:W-:Y:S06]  /*5400*/  MEMBAR.ALL.CTA ;  /* 0x0000000000007992 */ /* 0x0003ec0000008000 */
[----:B-1----:R-:W1:Y:S02]  /*5410*/  FENCE.VIEW.ASYNC.S ;  /* 0x00000000000073c6 */ /* 0x002e640000000000 */
[----:B-1----:R-:W-:Y:S06]  /*5420*/  BAR.SYNC.DEFER_BLOCKING 0x0 ;  /* 0x0000000000007b1d */ /* 0x002fec0000010000 */
[----:B------:R1:W-:Y:S01]  /*5430*/  @UP1 UTMASTG.2D [UR8], [UR6] ;  /* 0x00000008060013b5 */ /* 0x0003e20008008000 */
[----:B------:R0:W-:Y:S01]  /*5440*/  UTMACMDFLUSH ;  /* 0x00000000000079b7 */ /* 0x0001e20000000000 */
[----:B------:R-:W-:-:S04]  /*5450*/  DEPBAR.LE SB0, 0x0 ;  /* 0x000080000000791a */ /* 0x000fc80000000000 */
[----:B------:R-:W-:Y:S06]  /*5460*/  BAR.SYNC.DEFER_BLOCKING 0x0 ;  /* 0x0000000000007b1d */ /* 0x000fec0000010000 */
[----:B-1----:R-:W-:Y:S05]  /*5470*/  EXIT ;  /* 0x000000000000794d */ /* 0x002fea0003800000 */
.L_x_49:
[----:B------:R-:W1:Y:S02]  /*5480*/  SYNCS.PHASECHK.TRANS64.TRYWAIT P0, [UR18+0x10000], R0 ;  /* 0x01000000ff0075a7 */ /* 0x000e640008000152 */
[----:B-1----:R-:W-:Y:S05]  /*5490*/  @!P0 BRA `(.L_x_49) ;  /* 0xfffffffc00f88947 */ /* 0x002fea000383ffff */
[----:B------:R-:W-:Y:S05]  /*54a0*/  BRA `(.L_x_51) ;  /* 0xffffffd800247947 */ /* 0x000fea000383ffff */
.L_x_52:
[----:B------:R-:W-:-:S00]  /*54b0*/  BRA `(.L_x_52) ;  /* 0xfffffffc00fc7947 */ /* 0x000fc0000383ffff */
[----:B------:R-:W-:-:S00]  /*54c0*/  NOP ;  /* 0x0000000000007918 */ /* 0x000fc00000000000 */
        /* <DEDUP_REMOVED lines=11> */
.L_x_53:


//--------------------- .nv.shared.gluon_wgmma    --------------------------
	.section	.nv.shared.gluon_wgmma,"aw",@nobits
	.sectionflags	@""
	.align	16
	.zero		1024


//--------------------- .nv.shared.reserved.0     --------------------------
	.section	.nv.shared.reserved.0,"aw",@nobits
	.weak		__nv_reservedSMEM_offset_0_alias
	.size		__nv_reservedSMEM_offset_0_alias, 0, 0
	.other		__nv_reservedSMEM_offset_0_alias,@"STO_CUDA_RESERVED_SHARED STV_DEFAULT"
__nv_reservedSMEM_offset_0_alias:
	.zero		0


//--------------------- .nv.constant0.gluon_wgmma --------------------------
	.section	.nv.constant0.gluon_wgmma,"a",@progbits
	.sectionflags	@""
	.align	4
.nv.constant0.gluon_wgmma:
	.zero		608


//--------------------- SYMBOLS --------------------------

	.type		.nv.reservedSmem.offset0,@object
	.size		.nv.reservedSmem.offset0,0x4
